//
// Generated by NVIDIA NVVM Compiler
//
// Compiler Build ID: CL-36424714
// Cuda compilation tools, release 13.0, V13.0.88
// Based on NVVM 20.0.0
//

.version 9.0
.target sm_100
.address_size 64

	// .globl	_Z14online_softmaxPfii
// _ZZ23softmax_block_reductionPfiiE4smem has been demoted

.visible .entry _Z14online_softmaxPfii(
	.param .u64 .ptr .align 1 _Z14online_softmaxPfii_param_0,
	.param .u32 _Z14online_softmaxPfii_param_1,
	.param .u32 _Z14online_softmaxPfii_param_2
)
{
	.reg .pred 	%p<35>;
	.reg .b32 	%r<55>;
	.reg .b32 	%f<312>;
	.reg .b64 	%rd<21>;

	ld.param.u64 	%rd7, [_Z14online_softmaxPfii_param_0];
	ld.param.u32 	%r31, [_Z14online_softmaxPfii_param_1];
	ld.param.u32 	%r30, [_Z14online_softmaxPfii_param_2];
	cvta.to.global.u64 	%rd1, %rd7;
	mov.u32 	%r32, %ntid.x;
	mov.u32 	%r33, %ctaid.x;
	mov.u32 	%r34, %tid.x;
	mad.lo.s32 	%r1, %r32, %r33, %r34;
	setp.ge.u32 	%p1, %r1, %r31;
	@%p1 bra 	$L__BB0_55;
	setp.lt.s32 	%p2, %r30, 1;
	mov.f32 	%f293, 0f00000000;
	mov.f32 	%f296, 0fFF800000;
	@%p2 bra 	$L__BB0_43;
	mul.lo.s32 	%r2, %r30, %r1;
	and.b32  	%r3, %r30, 7;
	setp.lt.u32 	%p3, %r30, 8;
	mov.f32 	%f296, 0fFF800000;
	mov.f32 	%f293, 0f00000000;
	mov.b32 	%r45, 0;
	@%p3 bra 	$L__BB0_21;
	and.b32  	%r45, %r30, 2147483640;
	neg.s32 	%r49, %r45;
	add.s64 	%rd2, %rd1, 16;
	mov.f32 	%f296, 0fFF800000;
	mov.f32 	%f293, 0f00000000;
	mov.u32 	%r48, %r2;
$L__BB0_4:
	.pragma "nounroll";
	mul.wide.s32 	%rd8, %r48, 4;
	add.s64 	%rd6, %rd2, %rd8;
	ld.global.f32 	%f52, [%rd6+-16];
	setp.leu.f32 	%p4, %f52, %f296;
	@%p4 bra 	$L__BB0_6;
	sub.f32 	%f99, %f296, %f52;
	mul.f32 	%f100, %f99, 0f3FB8AA3B;
	ex2.approx.f32 	%f101, %f100;
	mul.f32 	%f293, %f293, %f101;
	mov.f32 	%f296, %f52;
$L__BB0_6:
	sub.f32 	%f102, %f52, %f296;
	mul.f32 	%f103, %f102, 0f3FB8AA3B;
	ex2.approx.f32 	%f104, %f103;
	add.f32 	%f299, %f293, %f104;
	ld.global.f32 	%f57, [%rd6+-12];
	setp.leu.f32 	%p5, %f57, %f296;
	@%p5 bra 	$L__BB0_8;
	sub.f32 	%f105, %f296, %f57;
	mul.f32 	%f106, %f105, 0f3FB8AA3B;
	ex2.approx.f32 	%f107, %f106;
	mul.f32 	%f299, %f299, %f107;
	mov.f32 	%f296, %f57;
$L__BB0_8:
	sub.f32 	%f108, %f57, %f296;
	mul.f32 	%f109, %f108, 0f3FB8AA3B;
	ex2.approx.f32 	%f110, %f109;
	add.f32 	%f301, %f299, %f110;
	ld.global.f32 	%f62, [%rd6+-8];
	setp.leu.f32 	%p6, %f62, %f296;
	@%p6 bra 	$L__BB0_10;
	sub.f32 	%f111, %f296, %f62;
	mul.f32 	%f112, %f111, 0f3FB8AA3B;
	ex2.approx.f32 	%f113, %f112;
	mul.f32 	%f301, %f301, %f113;
	mov.f32 	%f296, %f62;
$L__BB0_10:
	sub.f32 	%f114, %f62, %f296;
	mul.f32 	%f115, %f114, 0f3FB8AA3B;
	ex2.approx.f32 	%f116, %f115;
	add.f32 	%f303, %f301, %f116;
	ld.global.f32 	%f67, [%rd6+-4];
	setp.leu.f32 	%p7, %f67, %f296;
	@%p7 bra 	$L__BB0_12;
	sub.f32 	%f117, %f296, %f67;
	mul.f32 	%f118, %f117, 0f3FB8AA3B;
	ex2.approx.f32 	%f119, %f118;
	mul.f32 	%f303, %f303, %f119;
	mov.f32 	%f296, %f67;
$L__BB0_12:
	sub.f32 	%f120, %f67, %f296;
	mul.f32 	%f121, %f120, 0f3FB8AA3B;
	ex2.approx.f32 	%f122, %f121;
	add.f32 	%f305, %f303, %f122;
	ld.global.f32 	%f72, [%rd6];
	setp.leu.f32 	%p8, %f72, %f296;
	@%p8 bra 	$L__BB0_14;
	sub.f32 	%f123, %f296, %f72;
	mul.f32 	%f124, %f123, 0f3FB8AA3B;
	ex2.approx.f32 	%f125, %f124;
	mul.f32 	%f305, %f305, %f125;
	mov.f32 	%f296, %f72;
$L__BB0_14:
	sub.f32 	%f126, %f72, %f296;
	mul.f32 	%f127, %f126, 0f3FB8AA3B;
	ex2.approx.f32 	%f128, %f127;
	add.f32 	%f307, %f305, %f128;
	ld.global.f32 	%f77, [%rd6+4];
	setp.leu.f32 	%p9, %f77, %f296;
	@%p9 bra 	$L__BB0_16;
	sub.f32 	%f129, %f296, %f77;
	mul.f32 	%f130, %f129, 0f3FB8AA3B;
	ex2.approx.f32 	%f131, %f130;
	mul.f32 	%f307, %f307, %f131;
	mov.f32 	%f296, %f77;
$L__BB0_16:
	sub.f32 	%f132, %f77, %f296;
	mul.f32 	%f133, %f132, 0f3FB8AA3B;
	ex2.approx.f32 	%f134, %f133;
	add.f32 	%f309, %f307, %f134;
	ld.global.f32 	%f82, [%rd6+8];
	setp.leu.f32 	%p10, %f82, %f296;
	@%p10 bra 	$L__BB0_18;
	sub.f32 	%f135, %f296, %f82;
	mul.f32 	%f136, %f135, 0f3FB8AA3B;
	ex2.approx.f32 	%f137, %f136;
	mul.f32 	%f309, %f309, %f137;
	mov.f32 	%f296, %f82;
$L__BB0_18:
	sub.f32 	%f138, %f82, %f296;
	mul.f32 	%f139, %f138, 0f3FB8AA3B;
	ex2.approx.f32 	%f140, %f139;
	add.f32 	%f311, %f309, %f140;
	ld.global.f32 	%f87, [%rd6+12];
	setp.leu.f32 	%p11, %f87, %f296;
	@%p11 bra 	$L__BB0_20;
	sub.f32 	%f141, %f296, %f87;
	mul.f32 	%f142, %f141, 0f3FB8AA3B;
	ex2.approx.f32 	%f143, %f142;
	mul.f32 	%f311, %f311, %f143;
	mov.f32 	%f296, %f87;
$L__BB0_20:
	sub.f32 	%f144, %f87, %f296;
	mul.f32 	%f145, %f144, 0f3FB8AA3B;
	ex2.approx.f32 	%f146, %f145;
	add.f32 	%f293, %f311, %f146;
	add.s32 	%r49, %r49, 8;
	add.s32 	%r48, %r48, 8;
	setp.eq.s32 	%p12, %r49, 0;
	@%p12 bra 	$L__BB0_21;
	bra.uni 	$L__BB0_4;
$L__BB0_21:
	setp.eq.s32 	%p13, %r3, 0;
	@%p13 bra 	$L__BB0_43;
	and.b32  	%r7, %r30, 3;
	setp.lt.u32 	%p14, %r3, 4;
	@%p14 bra 	$L__BB0_32;
	add.s32 	%r36, %r45, %r2;
	mul.wide.s32 	%rd9, %r36, 4;
	add.s64 	%rd3, %rd1, %rd9;
	ld.global.f32 	%f5, [%rd3];
	setp.leu.f32 	%p15, %f5, %f296;
	@%p15 bra 	$L__BB0_25;
	sub.f32 	%f148, %f296, %f5;
	mul.f32 	%f149, %f148, 0f3FB8AA3B;
	ex2.approx.f32 	%f150, %f149;
	mul.f32 	%f293, %f293, %f150;
	mov.f32 	%f296, %f5;
$L__BB0_25:
	sub.f32 	%f151, %f5, %f296;
	mul.f32 	%f152, %f151, 0f3FB8AA3B;
	ex2.approx.f32 	%f153, %f152;
	add.f32 	%f273, %f293, %f153;
	ld.global.f32 	%f10, [%rd3+4];
	setp.leu.f32 	%p16, %f10, %f296;
	@%p16 bra 	$L__BB0_27;
	sub.f32 	%f154, %f296, %f10;
	mul.f32 	%f155, %f154, 0f3FB8AA3B;
	ex2.approx.f32 	%f156, %f155;
	mul.f32 	%f273, %f273, %f156;
	mov.f32 	%f296, %f10;
$L__BB0_27:
	sub.f32 	%f157, %f10, %f296;
	mul.f32 	%f158, %f157, 0f3FB8AA3B;
	ex2.approx.f32 	%f159, %f158;
	add.f32 	%f275, %f273, %f159;
	ld.global.f32 	%f15, [%rd3+8];
	setp.leu.f32 	%p17, %f15, %f296;
	@%p17 bra 	$L__BB0_29;
	sub.f32 	%f160, %f296, %f15;
	mul.f32 	%f161, %f160, 0f3FB8AA3B;
	ex2.approx.f32 	%f162, %f161;
	mul.f32 	%f275, %f275, %f162;
	mov.f32 	%f296, %f15;
$L__BB0_29:
	sub.f32 	%f163, %f15, %f296;
	mul.f32 	%f164, %f163, 0f3FB8AA3B;
	ex2.approx.f32 	%f165, %f164;
	add.f32 	%f277, %f275, %f165;
	ld.global.f32 	%f20, [%rd3+12];
	setp.leu.f32 	%p18, %f20, %f296;
	@%p18 bra 	$L__BB0_31;
	sub.f32 	%f166, %f296, %f20;
	mul.f32 	%f167, %f166, 0f3FB8AA3B;
	ex2.approx.f32 	%f168, %f167;
	mul.f32 	%f277, %f277, %f168;
	mov.f32 	%f296, %f20;
$L__BB0_31:
	sub.f32 	%f169, %f20, %f296;
	mul.f32 	%f170, %f169, 0f3FB8AA3B;
	ex2.approx.f32 	%f171, %f170;
	add.f32 	%f293, %f277, %f171;
	add.s32 	%r45, %r45, 4;
$L__BB0_32:
	setp.eq.s32 	%p19, %r7, 0;
	@%p19 bra 	$L__BB0_43;
	setp.eq.s32 	%p20, %r7, 1;
	@%p20 bra 	$L__BB0_39;
	add.s32 	%r37, %r45, %r2;
	mul.wide.s32 	%rd10, %r37, 4;
	add.s64 	%rd4, %rd1, %rd10;
	ld.global.f32 	%f29, [%rd4];
	setp.leu.f32 	%p21, %f29, %f296;
	@%p21 bra 	$L__BB0_36;
	sub.f32 	%f173, %f296, %f29;
	mul.f32 	%f174, %f173, 0f3FB8AA3B;
	ex2.approx.f32 	%f175, %f174;
	mul.f32 	%f293, %f293, %f175;
	mov.f32 	%f296, %f29;
$L__BB0_36:
	sub.f32 	%f176, %f29, %f296;
	mul.f32 	%f177, %f176, 0f3FB8AA3B;
	ex2.approx.f32 	%f178, %f177;
	add.f32 	%f285, %f293, %f178;
	ld.global.f32 	%f34, [%rd4+4];
	setp.leu.f32 	%p22, %f34, %f296;
	@%p22 bra 	$L__BB0_38;
	sub.f32 	%f179, %f296, %f34;
	mul.f32 	%f180, %f179, 0f3FB8AA3B;
	ex2.approx.f32 	%f181, %f180;
	mul.f32 	%f285, %f285, %f181;
	mov.f32 	%f296, %f34;
$L__BB0_38:
	sub.f32 	%f182, %f34, %f296;
	mul.f32 	%f183, %f182, 0f3FB8AA3B;
	ex2.approx.f32 	%f184, %f183;
	add.f32 	%f293, %f285, %f184;
	add.s32 	%r45, %r45, 2;
$L__BB0_39:
	and.b32  	%r38, %r30, 1;
	setp.eq.b32 	%p23, %r38, 1;
	not.pred 	%p24, %p23;
	@%p24 bra 	$L__BB0_43;
	add.s32 	%r39, %r45, %r2;
	mul.wide.s32 	%rd11, %r39, 4;
	add.s64 	%rd12, %rd1, %rd11;
	ld.global.f32 	%f43, [%rd12];
	setp.leu.f32 	%p25, %f43, %f296;
	@%p25 bra 	$L__BB0_42;
	sub.f32 	%f185, %f296, %f43;
	mul.f32 	%f186, %f185, 0f3FB8AA3B;
	ex2.approx.f32 	%f187, %f186;
	mul.f32 	%f293, %f293, %f187;
	mov.f32 	%f296, %f43;
$L__BB0_42:
	sub.f32 	%f188, %f43, %f296;
	mul.f32 	%f189, %f188, 0f3FB8AA3B;
	ex2.approx.f32 	%f190, %f189;
	add.f32 	%f293, %f293, %f190;
$L__BB0_43:
	setp.lt.s32 	%p26, %r30, 1;
	@%p26 bra 	$L__BB0_55;
	mul.lo.s32 	%r12, %r30, %r1;
	and.b32  	%r13, %r30, 7;
	setp.lt.u32 	%p27, %r30, 8;
	mov.b32 	%r52, 0;
	@%p27 bra 	$L__BB0_47;
	and.b32  	%r52, %r30, 2147483640;
	neg.s32 	%r51, %r52;
	add.s64 	%rd5, %rd1, 16;
	mov.u32 	%r50, %r12;
$L__BB0_46:
	.pragma "nounroll";
	mul.wide.s32 	%rd13, %r50, 4;
	add.s64 	%rd14, %rd5, %rd13;
	ld.global.f32 	%f191, [%rd14+-16];
	sub.f32 	%f192, %f191, %f296;
	mul.f32 	%f193, %f192, 0f3FB8AA3B;
	ex2.approx.f32 	%f194, %f193;
	div.rn.f32 	%f195, %f194, %f293;
	st.global.f32 	[%rd14+-16], %f195;
	ld.global.f32 	%f196, [%rd14+-12];
	sub.f32 	%f197, %f196, %f296;
	mul.f32 	%f198, %f197, 0f3FB8AA3B;
	ex2.approx.f32 	%f199, %f198;
	div.rn.f32 	%f200, %f199, %f293;
	st.global.f32 	[%rd14+-12], %f200;
	ld.global.f32 	%f201, [%rd14+-8];
	sub.f32 	%f202, %f201, %f296;
	mul.f32 	%f203, %f202, 0f3FB8AA3B;
	ex2.approx.f32 	%f204, %f203;
	div.rn.f32 	%f205, %f204, %f293;
	st.global.f32 	[%rd14+-8], %f205;
	ld.global.f32 	%f206, [%rd14+-4];
	sub.f32 	%f207, %f206, %f296;
	mul.f32 	%f208, %f207, 0f3FB8AA3B;
	ex2.approx.f32 	%f209, %f208;
	div.rn.f32 	%f210, %f209, %f293;
	st.global.f32 	[%rd14+-4], %f210;
	ld.global.f32 	%f211, [%rd14];
	sub.f32 	%f212, %f211, %f296;
	mul.f32 	%f213, %f212, 0f3FB8AA3B;
	ex2.approx.f32 	%f214, %f213;
	div.rn.f32 	%f215, %f214, %f293;
	st.global.f32 	[%rd14], %f215;
	ld.global.f32 	%f216, [%rd14+4];
	sub.f32 	%f217, %f216, %f296;
	mul.f32 	%f218, %f217, 0f3FB8AA3B;
	ex2.approx.f32 	%f219, %f218;
	div.rn.f32 	%f220, %f219, %f293;
	st.global.f32 	[%rd14+4], %f220;
	ld.global.f32 	%f221, [%rd14+8];
	sub.f32 	%f222, %f221, %f296;
	mul.f32 	%f223, %f222, 0f3FB8AA3B;
	ex2.approx.f32 	%f224, %f223;
	div.rn.f32 	%f225, %f224, %f293;
	st.global.f32 	[%rd14+8], %f225;
	ld.global.f32 	%f226, [%rd14+12];
	sub.f32 	%f227, %f226, %f296;
	mul.f32 	%f228, %f227, 0f3FB8AA3B;
	ex2.approx.f32 	%f229, %f228;
	div.rn.f32 	%f230, %f229, %f293;
	st.global.f32 	[%rd14+12], %f230;
	add.s32 	%r51, %r51, 8;
	add.s32 	%r50, %r50, 8;
	setp.ne.s32 	%p28, %r51, 0;
	@%p28 bra 	$L__BB0_46;
$L__BB0_47:
	setp.eq.s32 	%p29, %r13, 0;
	@%p29 bra 	$L__BB0_55;
	and.b32  	%r25, %r30, 3;
	setp.lt.u32 	%p30, %r13, 4;
	@%p30 bra 	$L__BB0_50;
	add.s32 	%r41, %r52, %r12;
	mul.wide.s32 	%rd15, %r41, 4;
	add.s64 	%rd16, %rd1, %rd15;
	ld.global.f32 	%f231, [%rd16];
	sub.f32 	%f232, %f231, %f296;
	mul.f32 	%f233, %f232, 0f3FB8AA3B;
	ex2.approx.f32 	%f234, %f233;
	div.rn.f32 	%f235, %f234, %f293;
	st.global.f32 	[%rd16], %f235;
	ld.global.f32 	%f236, [%rd16+4];
	sub.f32 	%f237, %f236, %f296;
	mul.f32 	%f238, %f237, 0f3FB8AA3B;
	ex2.approx.f32 	%f239, %f238;
	div.rn.f32 	%f240, %f239, %f293;
	st.global.f32 	[%rd16+4], %f240;
	ld.global.f32 	%f241, [%rd16+8];
	sub.f32 	%f242, %f241, %f296;
	mul.f32 	%f243, %f242, 0f3FB8AA3B;
	ex2.approx.f32 	%f244, %f243;
	div.rn.f32 	%f245, %f244, %f293;
	st.global.f32 	[%rd16+8], %f245;
	ld.global.f32 	%f246, [%rd16+12];
	sub.f32 	%f247, %f246, %f296;
	mul.f32 	%f248, %f247, 0f3FB8AA3B;
	ex2.approx.f32 	%f249, %f248;
	div.rn.f32 	%f250, %f249, %f293;
	st.global.f32 	[%rd16+12], %f250;
	add.s32 	%r52, %r52, 4;
$L__BB0_50:
	setp.eq.s32 	%p31, %r25, 0;
	@%p31 bra 	$L__BB0_55;
	setp.eq.s32 	%p32, %r25, 1;
	@%p32 bra 	$L__BB0_53;
	add.s32 	%r42, %r52, %r12;
	mul.wide.s32 	%rd17, %r42, 4;
	add.s64 	%rd18, %rd1, %rd17;
	ld.global.f32 	%f251, [%rd18];
	sub.f32 	%f252, %f251, %f296;
	mul.f32 	%f253, %f252, 0f3FB8AA3B;
	ex2.approx.f32 	%f254, %f253;
	div.rn.f32 	%f255, %f254, %f293;
	st.global.f32 	[%rd18], %f255;
	ld.global.f32 	%f256, [%rd18+4];
	sub.f32 	%f257, %f256, %f296;
	mul.f32 	%f258, %f257, 0f3FB8AA3B;
	ex2.approx.f32 	%f259, %f258;
	div.rn.f32 	%f260, %f259, %f293;
	st.global.f32 	[%rd18+4], %f260;
	add.s32 	%r52, %r52, 2;
$L__BB0_53:
	and.b32  	%r43, %r30, 1;
	setp.eq.b32 	%p33, %r43, 1;
	not.pred 	%p34, %p33;
	@%p34 bra 	$L__BB0_55;
	add.s32 	%r44, %r52, %r12;
	mul.wide.s32 	%rd19, %r44, 4;
	add.s64 	%rd20, %rd1, %rd19;
	ld.global.f32 	%f261, [%rd20];
	sub.f32 	%f262, %f261, %f296;
	mul.f32 	%f263, %f262, 0f3FB8AA3B;
	ex2.approx.f32 	%f264, %f263;
	div.rn.f32 	%f265, %f264, %f293;
	st.global.f32 	[%rd20], %f265;
$L__BB0_55:
	ret;

}
	// .globl	_Z23softmax_block_reductionPfii
.visible .entry _Z23softmax_block_reductionPfii(
	.param .u64 .ptr .align 1 _Z23softmax_block_reductionPfii_param_0,
	.param .u32 _Z23softmax_block_reductionPfii_param_1,
	.param .u32 _Z23softmax_block_reductionPfii_param_2
)
{
	.reg .pred 	%p<13>;
	.reg .b32 	%r<32>;
	.reg .b32 	%f<53>;
	.reg .b64 	%rd<7>;
	// demoted variable
	.shared .align 4 .b8 _ZZ23softmax_block_reductionPfiiE4smem[4096];
	ld.param.u64 	%rd2, [_Z23softmax_block_reductionPfii_param_0];
	ld.param.u32 	%r17, [_Z23softmax_block_reductionPfii_param_1];
	ld.param.u32 	%r16, [_Z23softmax_block_reductionPfii_param_2];
	cvta.to.global.u64 	%rd1, %rd2;
	mov.u32 	%r1, %ctaid.x;
	mov.u32 	%r31, %tid.x;
	setp.ge.u32 	%p1, %r1, %r17;
	@%p1 bra 	$L__BB1_19;
	setp.ge.s32 	%p2, %r31, %r16;
	mov.f32 	%f50, 0f00000000;
	mov.f32 	%f49, 0fFF800000;
	@%p2 bra 	$L__BB1_6;
	mul.lo.s32 	%r3, %r16, %r1;
	mov.f32 	%f49, 0fFF800000;
	mov.f32 	%f50, 0f00000000;
	mov.u32 	%r4, %ntid.x;
	mov.u32 	%r28, %r31;
$L__BB1_3:
	add.s32 	%r18, %r28, %r3;
	mul.wide.u32 	%rd3, %r18, 4;
	add.s64 	%rd4, %rd1, %rd3;
	ld.global.f32 	%f3, [%rd4];
	setp.leu.f32 	%p3, %f3, %f49;
	@%p3 bra 	$L__BB1_5;
	sub.f32 	%f16, %f49, %f3;
	mul.f32 	%f17, %f16, 0f3FB8AA3B;
	ex2.approx.f32 	%f18, %f17;
	mul.f32 	%f50, %f50, %f18;
	mov.f32 	%f49, %f3;
$L__BB1_5:
	sub.f32 	%f19, %f3, %f49;
	mul.f32 	%f20, %f19, 0f3FB8AA3B;
	ex2.approx.f32 	%f21, %f20;
	add.f32 	%f50, %f50, %f21;
	add.s32 	%r28, %r28, %r4;
	setp.lt.s32 	%p4, %r28, %r16;
	@%p4 bra 	$L__BB1_3;
$L__BB1_6:
	shl.b32 	%r19, %r31, 2;
	mov.u32 	%r20, _ZZ23softmax_block_reductionPfiiE4smem;
	add.s32 	%r7, %r20, %r19;
	st.shared.f32 	[%r7], %f49;
	bar.sync 	0;
	mov.u32 	%r8, %ntid.x;
	setp.lt.u32 	%p5, %r8, 2;
	@%p5 bra 	$L__BB1_11;
	mov.u32 	%r29, %r8;
$L__BB1_8:
	shr.u32 	%r10, %r29, 1;
	setp.ge.u32 	%p6, %r31, %r10;
	@%p6 bra 	$L__BB1_10;
	ld.shared.f32 	%f22, [%r7];
	shl.b32 	%r21, %r10, 2;
	add.s32 	%r22, %r7, %r21;
	ld.shared.f32 	%f23, [%r22];
	max.f32 	%f24, %f22, %f23;
	st.shared.f32 	[%r7], %f24;
$L__BB1_10:
	bar.sync 	0;
	setp.gt.u32 	%p7, %r29, 3;
	mov.u32 	%r29, %r10;
	@%p7 bra 	$L__BB1_8;
$L__BB1_11:
	setp.lt.u32 	%p8, %r8, 2;
	ld.shared.f32 	%f10, [_ZZ23softmax_block_reductionPfiiE4smem];
	sub.f32 	%f25, %f49, %f10;
	mul.f32 	%f26, %f25, 0f3FB8AA3B;
	ex2.approx.f32 	%f27, %f26;
	mul.f32 	%f28, %f50, %f27;
	st.shared.f32 	[%r7], %f28;
	bar.sync 	0;
	@%p8 bra 	$L__BB1_16;
	mov.u32 	%r30, %r8;
$L__BB1_13:
	shr.u32 	%r12, %r30, 1;
	setp.ge.u32 	%p9, %r31, %r12;
	@%p9 bra 	$L__BB1_15;
	shl.b32 	%r23, %r12, 2;
	add.s32 	%r24, %r7, %r23;
	ld.shared.f32 	%f29, [%r24];
	ld.shared.f32 	%f30, [%r7];
	add.f32 	%f31, %f29, %f30;
	st.shared.f32 	[%r7], %f31;
$L__BB1_15:
	bar.sync 	0;
	setp.gt.u32 	%p10, %r30, 3;
	mov.u32 	%r30, %r12;
	@%p10 bra 	$L__BB1_13;
$L__BB1_16:
	setp.ge.s32 	%p11, %r31, %r16;
	ld.shared.f32 	%f11, [_ZZ23softmax_block_reductionPfiiE4smem];
	bar.sync 	0;
	@%p11 bra 	$L__BB1_19;
	mul.lo.s32 	%r13, %r16, %r1;
$L__BB1_18:
	add.s32 	%r25, %r31, %r13;
	mul.wide.s32 	%rd5, %r25, 4;
	add.s64 	%rd6, %rd1, %rd5;
	ld.global.f32 	%f32, [%rd6];
	sub.f32 	%f33, %f32, %f10;
	fma.rn.f32 	%f34, %f33, 0f3BBB989D, 0f3F000000;
	cvt.sat.f32.f32 	%f35, %f34;
	mov.f32 	%f36, 0f4B400001;
	mov.f32 	%f37, 0f437C0000;
	fma.rm.f32 	%f38, %f35, %f37, %f36;
	add.f32 	%f39, %f38, 0fCB40007F;
	neg.f32 	%f40, %f39;
	fma.rn.f32 	%f41, %f33, 0f3FB8AA3B, %f40;
	fma.rn.f32 	%f42, %f33, 0f32A57060, %f41;
	mov.b32 	%r26, %f38;
	shl.b32 	%r27, %r26, 23;
	mov.b32 	%f43, %r27;
	ex2.approx.ftz.f32 	%f44, %f42;
	mul.f32 	%f45, %f44, %f43;
	div.rn.f32 	%f46, %f45, %f11;
	st.global.f32 	[%rd6], %f46;
	add.s32 	%r31, %r31, %r8;
	setp.lt.s32 	%p12, %r31, %r16;
	@%p12 bra 	$L__BB1_18;
$L__BB1_19:
	ret;

}


// ===== COMPILED SASS (sm_100) =====

	.target	sm_100

	.elftype	@"ET_EXEC"


//--------------------- .note.nv.tkinfo           --------------------------
	.section	.note.nv.tkinfo,"",@"SHT_NOTE"
	.sectionflags	@"SHF_NOTE_NV_TKINFO"
	.tkinfo
        /*0018*/ 	.word	0x00000002
        /*0030*/ 	.string	""
        /*0030*/ 	.string	"ptxas"
        /*0030*/ 	.string	"Cuda compilation tools, release 13.0, V13.0.88"
        /*0030*/ 	.string	"Build cuda_13.0.r13.0/compiler.36424714_0"
        /*0030*/ 	.string	"-arch sm_100 -m 64 "



//--------------------- .note.nv.cuinfo           --------------------------
	.section	.note.nv.cuinfo,"",@"SHT_NOTE"
	.sectionflags	@"SHF_NOTE_NV_CUINFO"
        /*0018*/ 	.short	0x0002
        /*001a*/ 	.short	0x0064
        /*001c*/ 	.short	0x0082
	.zero		2


//--------------------- .nv.info                  --------------------------
	.section	.nv.info,"",@"SHT_CUDA_INFO"
	.align	4


	//----- nvinfo : EIATTR_REGCOUNT
	.align		4
        /*0000*/ 	.byte	0x04, 0x2f
        /*0002*/ 	.short	(.L_1 - .L_0)
	.align		4
.L_0:
        /*0004*/ 	.word	index@(_Z14online_softmaxPfii)
        /*0008*/ 	.word	0x0000001c


	//----- nvinfo : EIATTR_FRAME_SIZE
	.align		4
.L_1:
        /*000c*/ 	.byte	0x04, 0x11
        /*000e*/ 	.short	(.L_3 - .L_2)
	.align		4
.L_2:
        /*0010*/ 	.word	index@($__internal_1_$__cuda_sm3x_div_rn_noftz_f32_slowpath)
        /*0014*/ 	.word	0x00000000


	//----- nvinfo : EIATTR_FRAME_SIZE
	.align		4
.L_3:
        /*0018*/ 	.byte	0x04, 0x11
        /*001a*/ 	.short	(.L_5 - .L_4)
	.align		4
.L_4:
        /*001c*/ 	.word	index@(_Z14online_softmaxPfii)
        /*0020*/ 	.word	0x00000000


	//----- nvinfo : EIATTR_REGCOUNT
	.align		4
.L_5:
        /*0024*/ 	.byte	0x04, 0x2f
        /*0026*/ 	.short	(.L_7 - .L_6)
	.align		4
.L_6:
        /*0028*/ 	.word	index@(_Z23softmax_block_reductionPfii)
        /*002c*/ 	.word	0x00000016


	//----- nvinfo : EIATTR_FRAME_SIZE
	.align		4
.L_7:
        /*0030*/ 	.byte	0x04, 0x11
        /*0032*/ 	.short	(.L_9 - .L_8)
	.align		4
.L_8:
        /*0034*/ 	.word	index@($__internal_0_$__cuda_sm3x_div_rn_noftz_f32_slowpath)
        /*0038*/ 	.word	0x00000000


	//----- nvinfo : EIATTR_FRAME_SIZE
	.align		4
.L_9:
        /*003c*/ 	.byte	0x04, 0x11
        /*003e*/ 	.short	(.L_11 - .L_10)
	.align		4
.L_10:
        /*0040*/ 	.word	index@(_Z23softmax_block_reductionPfii)
        /*0044*/ 	.word	0x00000000


	//----- nvinfo : EIATTR_MIN_STACK_SIZE
	.align		4
.L_11:
        /*0048*/ 	.byte	0x04, 0x12
        /*004a*/ 	.short	(.L_13 - .L_12)
	.align		4
.L_12:
        /*004c*/ 	.word	index@(_Z23softmax_block_reductionPfii)
        /*0050*/ 	.word	0x00000000


	//----- nvinfo : EIATTR_MIN_STACK_SIZE
	.align		4
.L_13:
        /*0054*/ 	.byte	0x04, 0x12
        /*0056*/ 	.short	(.L_15 - .L_14)
	.align		4
.L_14:
        /*0058*/ 	.word	index@(_Z14online_softmaxPfii)
        /*005c*/ 	.word	0x00000000
.L_15:


//--------------------- .nv.compat                --------------------------
	.section	.nv.compat,"",@"SHT_CUDA_COMPAT_INFO"
	.align	4
        /*0000*/ 	.byte	0x02, 0x09, 0x00, 0x00, 0x02, 0x02, 0x01, 0x00, 0x02, 0x05, 0x05, 0x00, 0x03, 0x07, 0x01, 0x01
        /*0010*/ 	.byte	0x02, 0x03, 0x00, 0x00, 0x02, 0x06, 0x01, 0x00, 0x04, 0x0b, 0x08, 0x00, 0x01, 0x00, 0x00, 0x00
        /*0020*/ 	.byte	0x00, 0x00, 0x00, 0x00


//--------------------- .nv.info._Z23softmax_block_reductionPfii --------------------------
	.section	.nv.info._Z23softmax_block_reductionPfii,"",@"SHT_CUDA_INFO"
	.sectionflags	@""
	.align	4


	//----- nvinfo : EIATTR_CUDA_API_VERSION
	.align		4
        /*0000*/ 	.byte	0x04, 0x37
        /*0002*/ 	.short	(.L_17 - .L_16)
.L_16:
        /*0004*/ 	.word	0x00000082


	//----- nvinfo : EIATTR_KPARAM_INFO
	.align		4
.L_17:
        /*0008*/ 	.byte	0x04, 0x17
        /*000a*/ 	.short	(.L_19 - .L_18)
.L_18:
        /*000c*/ 	.word	0x00000000
        /*0010*/ 	.short	0x0002
        /*0012*/ 	.short	0x000c
        /*0014*/ 	.byte	0x00, 0xf0, 0x11, 0x00


	//----- nvinfo : EIATTR_KPARAM_INFO
	.align		4
.L_19:
        /*0018*/ 	.byte	0x04, 0x17
        /*001a*/ 	.short	(.L_21 - .L_20)
.L_20:
        /*001c*/ 	.word	0x00000000
        /*0020*/ 	.short	0x0001
        /*0022*/ 	.short	0x0008
        /*0024*/ 	.byte	0x00, 0xf0, 0x11, 0x00


	//----- nvinfo : EIATTR_KPARAM_INFO
	.align		4
.L_21:
        /*0028*/ 	.byte	0x04, 0x17
        /*002a*/ 	.short	(.L_23 - .L_22)
.L_22:
        /*002c*/ 	.word	0x00000000
        /*0030*/ 	.short	0x0000
        /*0032*/ 	.short	0x0000
        /*0034*/ 	.byte	0x00, 0xf5, 0x21, 0x00


	//----- nvinfo : EIATTR_SPARSE_MMA_MASK
	.align		4
.L_23:
        /*0038*/ 	.byte	0x03, 0x50
        /*003a*/ 	.short	0x0000


	//----- nvinfo : EIATTR_MAXREG_COUNT
	.align		4
        /*003c*/ 	.byte	0x03, 0x1b
        /*003e*/ 	.short	0x00ff


	//----- nvinfo : EIATTR_NUM_BARRIERS
	.align		4
        /*0040*/ 	.byte	0x02, 0x4c
        /*0042*/ 	.byte	0x01
	.zero		1


	//----- nvinfo : EIATTR_MERCURY_ISA_VERSION
	.align		4
        /*0044*/ 	.byte	0x03, 0x5f
        /*0046*/ 	.short	0x0101


	//----- nvinfo : EIATTR_VRC_CTA_INIT_COUNT
	.align		4
        /*0048*/ 	.byte	0x02, 0x4a
	.zero		1
	.zero		1


	//----- nvinfo : EIATTR_EXIT_INSTR_OFFSETS
	.align		4
        /*004c*/ 	.byte	0x04, 0x1c
        /*004e*/ 	.short	(.L_25 - .L_24)


	//   ....[0]....
.L_24:
        /*0050*/ 	.word	0x00000040


	//   ....[1]....
        /*0054*/ 	.word	0x00000660


	//   ....[2]....
        /*0058*/ 	.word	0x00000860


	//----- nvinfo : EIATTR_CRS_STACK_SIZE
	.align		4
.L_25:
        /*005c*/ 	.byte	0x04, 0x1e
        /*005e*/ 	.short	(.L_27 - .L_26)
.L_26:
        /*0060*/ 	.word	0x00000000


	//----- nvinfo : EIATTR_CBANK_PARAM_SIZE
	.align		4
.L_27:
        /*0064*/ 	.byte	0x03, 0x19
        /*0066*/ 	.short	0x0010


	//----- nvinfo : EIATTR_PARAM_CBANK
	.align		4
        /*0068*/ 	.byte	0x04, 0x0a
        /*006a*/ 	.short	(.L_29 - .L_28)
	.align		4
.L_28:
        /*006c*/ 	.word	index@(.nv.constant0._Z23softmax_block_reductionPfii)
        /*0070*/ 	.short	0x0380
        /*0072*/ 	.short	0x0010


	//----- nvinfo : EIATTR_SW_WAR
	.align		4
.L_29:
        /*0074*/ 	.byte	0x04, 0x36
        /*0076*/ 	.short	(.L_31 - .L_30)
.L_30:
        /*0078*/ 	.word	0x00000008
.L_31:


//--------------------- .nv.info._Z14online_softmaxPfii --------------------------
	.section	.nv.info._Z14online_softmaxPfii,"",@"SHT_CUDA_INFO"
	.sectionflags	@""
	.align	4


	//----- nvinfo : EIATTR_CUDA_API_VERSION
	.align		4
        /*0000*/ 	.byte	0x04, 0x37
        /*0002*/ 	.short	(.L_33 - .L_32)
.L_32:
        /*0004*/ 	.word	0x00000082


	//----- nvinfo : EIATTR_KPARAM_INFO
	.align		4
.L_33:
        /*0008*/ 	.byte	0x04, 0x17
        /*000a*/ 	.short	(.L_35 - .L_34)
.L_34:
        /*000c*/ 	.word	0x00000000
        /*0010*/ 	.short	0x0002
        /*0012*/ 	.short	0x000c
        /*0014*/ 	.byte	0x00, 0xf0, 0x11, 0x00


	//----- nvinfo : EIATTR_KPARAM_INFO
	.align		4
.L_35:
        /*0018*/ 	.byte	0x04, 0x17
        /*001a*/ 	.short	(.L_37 - .L_36)
.L_36:
        /*001c*/ 	.word	0x00000000
        /*0020*/ 	.short	0x0001
        /*0022*/ 	.short	0x0008
        /*0024*/ 	.byte	0x00, 0xf0, 0x11, 0x00


	//----- nvinfo : EIATTR_KPARAM_INFO
	.align		4
.L_37:
        /*0028*/ 	.byte	0x04, 0x17
        /*002a*/ 	.short	(.L_39 - .L_38)
.L_38:
        /*002c*/ 	.word	0x00000000
        /*0030*/ 	.short	0x0000
        /*0032*/ 	.short	0x0000
        /*0034*/ 	.byte	0x00, 0xf5, 0x21, 0x00


	//----- nvinfo : EIATTR_SPARSE_MMA_MASK
	.align		4
.L_39:
        /*0038*/ 	.byte	0x03, 0x50
        /*003a*/ 	.short	0x0000


	//----- nvinfo : EIATTR_MAXREG_COUNT
	.align		4
        /*003c*/ 	.byte	0x03, 0x1b
        /*003e*/ 	.short	0x00ff


	//----- nvinfo : EIATTR_MERCURY_ISA_VERSION
	.align		4
        /*0040*/ 	.byte	0x03, 0x5f
        /*0042*/ 	.short	0x0101


	//----- nvinfo : EIATTR_VRC_CTA_INIT_COUNT
	.align		4
        /*0044*/ 	.byte	0x02, 0x4a
	.zero		1
	.zero		1


	//----- nvinfo : EIATTR_EXIT_INSTR_OFFSETS
	.align		4
        /*0048*/ 	.byte	0x04, 0x1c
        /*004a*/ 	.short	(.L_41 - .L_40)


	//   ....[0]....
.L_40:
        /*004c*/ 	.word	0x00000070


	//   ....[1]....
        /*0050*/ 	.word	0x00001f70


	//   ....[2]....
        /*0054*/ 	.word	0x00002b60


	//   ....[3]....
        /*0058*/ 	.word	0x00003160


	//   ....[4]....
        /*005c*/ 	.word	0x000034b0


	//   ....[5]....
        /*0060*/ 	.word	0x00003650


	//----- nvinfo : EIATTR_CRS_STACK_SIZE
	.align		4
.L_41:
        /*0064*/ 	.byte	0x04, 0x1e
        /*0066*/ 	.short	(.L_43 - .L_42)
.L_42:
        /*0068*/ 	.word	0x00000000


	//----- nvinfo : EIATTR_CBANK_PARAM_SIZE
	.align		4
.L_43:
        /*006c*/ 	.byte	0x03, 0x19
        /*006e*/ 	.short	0x0010


	//----- nvinfo : EIATTR_PARAM_CBANK
	.align		4
        /*0070*/ 	.byte	0x04, 0x0a
        /*0072*/ 	.short	(.L_45 - .L_44)
	.align		4
.L_44:
        /*0074*/ 	.word	index@(.nv.constant0._Z14online_softmaxPfii)
        /*0078*/ 	.short	0x0380
        /*007a*/ 	.short	0x0010


	//----- nvinfo : EIATTR_SW_WAR
	.align		4
.L_45:
        /*007c*/ 	.byte	0x04, 0x36
        /*007e*/ 	.short	(.L_47 - .L_46)
.L_46:
        /*0080*/ 	.word	0x00000008
.L_47:


//--------------------- .nv.callgraph             --------------------------
	.section	.nv.callgraph,"",@"SHT_CUDA_CALLGRAPH"
	.align	4
	.sectionentsize	8
	.align		4
        /*0000*/ 	.word	0x00000000
	.align		4
        /*0004*/ 	.word	0xffffffff
	.align		4
        /*0008*/ 	.word	0x00000000
	.align		4
        /*000c*/ 	.word	0xfffffffe
	.align		4
        /*0010*/ 	.word	0x00000000
	.align		4
        /*0014*/ 	.word	0xfffffffd
	.align		4
        /*0018*/ 	.word	0x00000000
	.align		4
        /*001c*/ 	.word	0xfffffffc


//--------------------- .text._Z23softmax_block_reductionPfii --------------------------
	.section	.text._Z23softmax_block_reductionPfii,"ax",@progbits
	.align	128
        .global         _Z23softmax_block_reductionPfii
        .type           _Z23softmax_block_reductionPfii,@function
        .size           _Z23softmax_block_reductionPfii,(.L_x_73 - _Z23softmax_block_reductionPfii)
        .other          _Z23softmax_block_reductionPfii,@"STO_CUDA_ENTRY STV_DEFAULT"
_Z23softmax_block_reductionPfii:
.text._Z23softmax_block_reductionPfii:
[----:B------:R-:W-:Y:S08]  /*0000*/  LDC R1, c[0x0][0x37c] ;  /* 0x0000df00ff017b82 */ /* 0x000ff00000000800 */
[----:B------:R-:W0:Y:S08]  /*0010*/  S2UR UR6, SR_CTAID.X ;  /* 0x00000000000679c3 */ /* 0x000e300000002500 */
[----:B------:R-:W0:Y:S02]  /*0020*/  LDC R0, c[0x0][0x388] ;  /* 0x0000e200ff007b82 */ /* 0x000e240000000800 */
[----:B0-----:R-:W-:-:S13]  /*0030*/  ISETP.LE.U32.AND P0, PT, R0, UR6, PT ;  /* 0x0000000600007c0c */ /* 0x001fda000bf03070 */
[----:B------:R-:W-:Y:S05]  /*0040*/  @P0 EXIT ;  /* 0x000000000000094d */ /* 0x000fea0003800000 */
[----:B------:R-:W0:Y:S01]  /*0050*/  S2R R2, SR_TID.X ;  /* 0x0000000000027919 */ /* 0x000e220000002100 */
[----:B------:R-:W0:Y:S01]  /*0060*/  LDCU UR4, c[0x0][0x38c] ;  /* 0x00007180ff0477ac */ /* 0x000e220008000800 */
[----:B------:R-:W-:Y:S01]  /*0070*/  BSSY.RECONVERGENT B0, `(.L_x_0) ;  /* 0x0000024000007945 */ /* 0x000fe20003800200 */
[----:B------:R-:W-:Y:S01]  /*0080*/  IMAD.MOV.U32 R0, RZ, RZ, RZ ;  /* 0x000000ffff007224 */ /* 0x000fe200078e00ff */
[----:B------:R-:W1:Y:S01]  /*0090*/  LDCU.64 UR8, c[0x0][0x358] ;  /* 0x00006b00ff0877ac */ /* 0x000e620008000a00 */
[----:B------:R-:W-:Y:S01]  /*00a0*/  IMAD.MOV.U32 R3, RZ, RZ, -0x800000 ;  /* 0xff800000ff037424 */ /* 0x000fe200078e00ff */
[----:B0-----:R-:W-:-:S13]  /*00b0*/  ISETP.GE.AND P0, PT, R2, UR4, PT ;  /* 0x0000000402007c0c */ /* 0x001fda000bf06270 */
[----:B-1----:R-:W-:Y:S05]  /*00c0*/  @P0 BRA `(.L_x_1) ;  /* 0x0000000000780947 */ /* 0x002fea0003800000 */
[----:B------:R-:W0:Y:S01]  /*00d0*/  LDC R13, c[0x0][0x360] ;  /* 0x0000d800ff0d7b82 */ /* 0x000e220000000800 */
[----:B------:R-:W-:Y:S01]  /*00e0*/  IMAD.MOV.U32 R3, RZ, RZ, -0x800000 ;  /* 0xff800000ff037424 */ /* 0x000fe200078e00ff */
[----:B------:R-:W-:Y:S01]  /*00f0*/  MOV R8, R2 ;  /* 0x0000000200087202 */ /* 0x000fe20000000f00 */
[----:B------:R-:W-:-:S05]  /*0100*/  IMAD.MOV.U32 R0, RZ, RZ, RZ ;  /* 0x000000ffff007224 */ /* 0x000fca00078e00ff */
[----:B------:R-:W1:Y:S08]  /*0110*/  LDC R15, c[0x0][0x38c] ;  /* 0x0000e300ff0f7b82 */ /* 0x000e700000000800 */
[----:B------:R-:W2:Y:S02]  /*0120*/  LDC.64 R4, c[0x0][0x380] ;  /* 0x0000e000ff047b82 */ /* 0x000ea40000000a00 */
.L_x_2:
[----:B-1----:R-:W-:-:S04]  /*0130*/  IMAD R7, R15, UR6, R8 ;  /* 0x000000060f077c24 */ /* 0x002fc8000f8e0208 */
[----:B--2---:R-:W-:-:S06]  /*0140*/  IMAD.WIDE.U32 R6, R7, 0x4, R4 ;  /* 0x0000000407067825 */ /* 0x004fcc00078e0004 */
[----:B------:R-:W2:Y:S01]  /*0150*/  LDG.E R6, desc[UR8][R6.64] ;  /* 0x0000000806067981 */ /* 0x000ea2000c1e1900 */
[----:B------:R-:W-:Y:S01]  /*0160*/  PLOP3.LUT P0, PT, PT, PT, PT, 0x80, 0x8 ;  /* 0x000000000008781c */ /* 0x000fe20003f0f070 */
[----:B0-----:R-:W-:Y:S01]  /*0170*/  IMAD.IADD R8, R13, 0x1, R8 ;  /* 0x000000010d087824 */ /* 0x001fe200078e0208 */
[----:B--2---:R-:W-:-:S13]  /*0180*/  FSETP.GT.AND P1, PT, R6, R3, PT ;  /* 0x000000030600720b */ /* 0x004fda0003f24000 */
[--C-:B------:R-:W-:Y:S01]  /*0190*/  @P1 FADD R9, R3, -R6.reuse ;  /* 0x8000000603091221 */ /* 0x100fe20000000000 */
[----:B------:R-:W-:-:S03]  /*01a0*/  @P1 IMAD.MOV.U32 R3, RZ, RZ, R6 ;  /* 0x000000ffff031224 */ /* 0x000fc600078e0006 */
[----:B------:R-:W-:Y:S01]  /*01b0*/  @P1 FMUL R9, R9, 1.4426950216293334961 ;  /* 0x3fb8aa3b09091820 */ /* 0x000fe20000400000 */
[----:B------:R-:W-:-:S04]  /*01c0*/  FADD R10, -R3, R6 ;  /* 0x00000006030a7221 */ /* 0x000fc80000000100 */
[----:B------:R-:W-:Y:S01]  /*01d0*/  @P1 FSETP.GEU.AND P2, PT, R9, -126, PT ;  /* 0xc2fc00000900180b */ /* 0x000fe20003f4e000 */
[----:B------:R-:W-:-:S03]  /*01e0*/  FMUL R10, R10, 1.4426950216293334961 ;  /* 0x3fb8aa3b0a0a7820 */ /* 0x000fc60000400000 */
[----:B------:R-:W-:Y:S02]  /*01f0*/  @P1 PLOP3.LUT P0, PT, P2, PT, PT, 0x80, 0x8 ;  /* 0x000000000008181c */ /* 0x000fe4000170f070 */
[----:B------:R-:W-:-:S11]  /*0200*/  FSETP.GEU.AND P2, PT, R10, -126, PT ;  /* 0xc2fc00000a00780b */ /* 0x000fd60003f4e000 */
[----:B------:R-:W-:Y:S02]  /*0210*/  @!P0 FMUL R9, R9, 0.5 ;  /* 0x3f00000009098820 */ /* 0x000fe40000400000 */
[----:B------:R-:W-:Y:S02]  /*0220*/  @!P2 FMUL R10, R10, 0.5 ;  /* 0x3f0000000a0aa820 */ /* 0x000fe40000400000 */
[----:B------:R-:W0:Y:S08]  /*0230*/  @P1 MUFU.EX2 R7, R9 ;  /* 0x0000000900071308 */ /* 0x000e300000000800 */
[----:B------:R-:W1:Y:S01]  /*0240*/  MUFU.EX2 R11, R10 ;  /* 0x0000000a000b7308 */ /* 0x000e620000000800 */
[----:B0-----:R-:W-:Y:S01]  /*0250*/  @!P0 FMUL R7, R7, R7 ;  /* 0x0000000707078220 */ /* 0x001fe20000400000 */
[----:B------:R-:W-:-:S03]  /*0260*/  ISETP.GE.AND P0, PT, R8, R15, PT ;  /* 0x0000000f0800720c */ /* 0x000fc60003f06270 */
[----:B------:R-:W-:Y:S01]  /*0270*/  @P1 FMUL R0, R0, R7 ;  /* 0x0000000700001220 */ /* 0x000fe20000400000 */
[----:B-1----:R-:W-:-:S04]  /*0280*/  @!P2 FMUL R11, R11, R11 ;  /* 0x0000000b0b0ba220 */ /* 0x002fc80000400000 */
[----:B------:R-:W-:-:S05]  /*0290*/  FADD R0, R11, R0 ;  /* 0x000000000b007221 */ /* 0x000fca0000000000 */
[----:B------:R-:W-:Y:S05]  /*02a0*/  @!P0 BRA `(.L_x_2) ;  /* 0xfffffffc00a08947 */ /* 0x000fea000383ffff */
.L_x_1:
[----:B------:R-:W-:Y:S05]  /*02b0*/  BSYNC.RECONVERGENT B0 ;  /* 0x0000000000007941 */ /* 0x000fea0003800200 */
.L_x_0:
[----:B------:R-:W0:Y:S01]  /*02c0*/  S2UR UR5, SR_CgaCtaId ;  /* 0x00000000000579c3 */ /* 0x000e220000008800 */
[----:B------:R-:W-:Y:S01]  /*02d0*/  UMOV UR4, 0x400 ;  /* 0x0000040000047882 */ /* 0x000fe20000000000 */
[----:B------:R-:W1:Y:S02]  /*02e0*/  LDCU UR7, c[0x0][0x360] ;  /* 0x00006c00ff0777ac */ /* 0x000e640008000800 */
[----:B-1----:R-:W-:Y:S02]  /*02f0*/  UISETP.GE.U32.AND UP0, UPT, UR7, 0x2, UPT ;  /* 0x000000020700788c */ /* 0x002fe4000bf06070 */
[----:B0-----:R-:W-:-:S06]  /*0300*/  ULEA UR4, UR5, UR4, 0x18 ;  /* 0x0000000405047291 */ /* 0x001fcc000f8ec0ff */
[----:B------:R-:W-:-:S05]  /*0310*/  LEA R7, R2, UR4, 0x2 ;  /* 0x0000000402077c11 */ /* 0x000fca000f8e10ff */
[----:B------:R0:W-:Y:S01]  /*0320*/  STS [R7], R3 ;  /* 0x0000000307007388 */ /* 0x0001e20000000800 */
[----:B------:R-:W-:Y:S06]  /*0330*/  BAR.SYNC.DEFER_BLOCKING 0x0 ;  /* 0x0000000000007b1d */ /* 0x000fec0000010000 */
[----:B------:R-:W-:Y:S05]  /*0340*/  BRA.U !UP0, `(.L_x_3) ;  /* 0x0000000108307547 */ /* 0x000fea000b800000 */
[----:B------:R-:W-:-:S07]  /*0350*/  IMAD.U32 R4, RZ, RZ, UR7 ;  /* 0x00000007ff047e24 */ /* 0x000fce000f8e00ff */
.L_x_4:
[----:B------:R-:W-:-:S04]  /*0360*/  SHF.R.U32.HI R8, RZ, 0x1, R4 ;  /* 0x00000001ff087819 */ /* 0x000fc80000011604 */
[----:B------:R-:W-:-:S13]  /*0370*/  ISETP.GE.U32.AND P0, PT, R2, R8, PT ;  /* 0x000000080200720c */ /* 0x000fda0003f06070 */
[----:B------:R-:W-:Y:S01]  /*0380*/  @!P0 LEA R6, R8, R7, 0x2 ;  /* 0x0000000708068211 */ /* 0x000fe200078e10ff */
[----:B------:R-:W-:Y:S05]  /*0390*/  @!P0 LDS R5, [R7] ;  /* 0x0000000007058984 */ /* 0x000fea0000000800 */
[----:B------:R-:W1:Y:S02]  /*03a0*/  @!P0 LDS R6, [R6] ;  /* 0x0000000006068984 */ /* 0x000e640000000800 */
[----:B-1----:R-:W-:-:S05]  /*03b0*/  @!P0 FMNMX R5, R5, R6, !PT ;  /* 0x0000000605058209 */ /* 0x002fca0007800000 */
[----:B------:R1:W-:Y:S01]  /*03c0*/  @!P0 STS [R7], R5 ;  /* 0x0000000507008388 */ /* 0x0003e20000000800 */
[----:B------:R-:W-:Y:S01]  /*03d0*/  BAR.SYNC.DEFER_BLOCKING 0x0 ;  /* 0x0000000000007b1d */ /* 0x000fe20000010000 */
[----:B------:R-:W-:Y:S01]  /*03e0*/  ISETP.GT.U32.AND P0, PT, R4, 0x3, PT ;  /* 0x000000030400780c */ /* 0x000fe20003f04070 */
[----:B------:R-:W-:-:S12]  /*03f0*/  IMAD.MOV.U32 R4, RZ, RZ, R8 ;  /* 0x000000ffff047224 */ /* 0x000fd800078e0008 */
[----:B-1----:R-:W-:Y:S05]  /*0400*/  @P0 BRA `(.L_x_4) ;  /* 0xfffffffc00d40947 */ /* 0x002fea000383ffff */
.L_x_3:
[----:B------:R-:W1:Y:S01]  /*0410*/  S2UR UR5, SR_CgaCtaId ;  /* 0x00000000000579c3 */ /* 0x000e620000008800 */
[----:B------:R-:W-:Y:S01]  /*0420*/  UMOV UR4, 0x400 ;  /* 0x0000040000047882 */ /* 0x000fe20000000000 */
[----:B------:R-:W-:Y:S02]  /*0430*/  UISETP.GE.U32.AND UP0, UPT, UR7, 0x2, UPT ;  /* 0x000000020700788c */ /* 0x000fe4000bf06070 */
[----:B-1----:R-:W-:-:S09]  /*0440*/  ULEA UR4, UR5, UR4, 0x18 ;  /* 0x0000000405047291 */ /* 0x002fd2000f8ec0ff */
[----:B------:R-:W0:Y:S02]  /*0450*/  LDS R8, [UR4] ;  /* 0x00000004ff087984 */ /* 0x000e240008000800 */
[----:B0-----:R-:W-:-:S04]  /*0460*/  FADD R3, -R8, R3 ;  /* 0x0000000308037221 */ /* 0x001fc80000000100 */
[----:B------:R-:W-:-:S05]  /*0470*/  FMUL R3, R3, 1.4426950216293334961 ;  /* 0x3fb8aa3b03037820 */ /* 0x000fca0000400000 */
[----:B------:R-:W-:-:S13]  /*0480*/  FSETP.GEU.AND P0, PT, R3, -126, PT ;  /* 0xc2fc00000300780b */ /* 0x000fda0003f0e000 */
[----:B------:R-:W-:-:S04]  /*0490*/  @!P0 FMUL R3, R3, 0.5 ;  /* 0x3f00000003038820 */ /* 0x000fc80000400000 */
[----:B------:R-:W0:Y:S02]  /*04a0*/  MUFU.EX2 R5, R3 ;  /* 0x0000000300057308 */ /* 0x000e240000000800 */
[----:B0-----:R-:W-:-:S04]  /*04b0*/  @!P0 FMUL R5, R5, R5 ;  /* 0x0000000505058220 */ /* 0x001fc80000400000 */
[----:B------:R-:W-:-:S05]  /*04c0*/  FMUL R0, R5, R0 ;  /* 0x0000000005007220 */ /* 0x000fca0000400000 */
[----:B------:R0:W-:Y:S01]  /*04d0*/  STS [R7], R0 ;  /* 0x0000000007007388 */ /* 0x0001e20000000800 */
[----:B------:R-:W-:Y:S06]  /*04e0*/  BAR.SYNC.DEFER_BLOCKING 0x0 ;  /* 0x0000000000007b1d */ /* 0x000fec0000010000 */
[----:B------:R-:W-:Y:S05]  /*04f0*/  BRA.U !UP0, `(.L_x_5) ;  /* 0x0000000108307547 */ /* 0x000fea000b800000 */
[----:B0-----:R-:W-:-:S07]  /*0500*/  IMAD.U32 R0, RZ, RZ, UR7 ;  /* 0x00000007ff007e24 */ /* 0x001fce000f8e00ff */
.L_x_6:
[----:B------:R-:W-:-:S04]  /*0510*/  SHF.R.U32.HI R5, RZ, 0x1, R0 ;  /* 0x00000001ff057819 */ /* 0x000fc80000011600 */
[----:B------:R-:W-:-:S13]  /*0520*/  ISETP.GE.U32.AND P0, PT, R2, R5, PT ;  /* 0x000000050200720c */ /* 0x000fda0003f06070 */
[----:B------:R-:W-:Y:S01]  /*0530*/  @!P0 IMAD R3, R5, 0x4, R7 ;  /* 0x0000000405038824 */ /* 0x000fe200078e0207 */
[----:B------:R-:W-:Y:S05]  /*0540*/  @!P0 LDS R4, [R7] ;  /* 0x0000000007048984 */ /* 0x000fea0000000800 */
[----:B------:R-:W0:Y:S02]  /*0550*/  @!P0 LDS R3, [R3] ;  /* 0x0000000003038984 */ /* 0x000e240000000800 */
[----:B0-----:R-:W-:-:S05]  /*0560*/  @!P0 FADD R4, R3, R4 ;  /* 0x0000000403048221 */ /* 0x001fca0000000000 */
[----:B------:R1:W-:Y:S01]  /*0570*/  @!P0 STS [R7], R4 ;  /* 0x0000000407008388 */ /* 0x0003e20000000800 */
[----:B------:R-:W-:Y:S01]  /*0580*/  BAR.SYNC.DEFER_BLOCKING 0x0 ;  /* 0x0000000000007b1d */ /* 0x000fe20000010000 */
[----:B------:R-:W-:Y:S02]  /*0590*/  ISETP.GT.U32.AND P0, PT, R0, 0x3, PT ;  /* 0x000000030000780c */ /* 0x000fe40003f04070 */
[----:B------:R-:W-:-:S11]  /*05a0*/  MOV R0, R5 ;  /* 0x0000000500007202 */ /* 0x000fd60000000f00 */
[----:B-1----:R-:W-:Y:S05]  /*05b0*/  @P0 BRA `(.L_x_6) ;  /* 0xfffffffc00d40947 */ /* 0x002fea000383ffff */
.L_x_5:
[----:B------:R-:W1:Y:S01]  /*05c0*/  S2UR UR5, SR_CgaCtaId ;  /* 0x00000000000579c3 */ /* 0x000e620000008800 */
[----:B------:R-:W-:-:S07]  /*05d0*/  UMOV UR4, 0x400 ;  /* 0x0000040000047882 */ /* 0x000fce0000000000 */
[----:B------:R-:W2:Y:S08]  /*05e0*/  LDC R9, c[0x0][0x38c] ;  /* 0x0000e300ff097b82 */ /* 0x000eb00000000800 */
[----:B------:R-:W3:Y:S01]  /*05f0*/  LDC.64 R4, c[0x0][0x380] ;  /* 0x0000e000ff047b82 */ /* 0x000ee20000000a00 */
[----:B-1----:R-:W-:Y:S01]  /*0600*/  ULEA UR4, UR5, UR4, 0x18 ;  /* 0x0000000405047291 */ /* 0x002fe2000f8ec0ff */
[----:B------:R-:W1:Y:S08]  /*0610*/  LDCU UR5, c[0x0][0x38c] ;  /* 0x00007180ff0577ac */ /* 0x000e700008000800 */
[----:B------:R-:W4:Y:S02]  /*0620*/  LDS R3, [UR4] ;  /* 0x00000004ff037984 */ /* 0x000f240008000800 */
[----:B------:R-:W5:Y:S01]  /*0630*/  LDCU UR4, c[0x0][0x38c] ;  /* 0x00007180ff0477ac */ /* 0x000f620008000800 */
[----:B------:R-:W-:Y:S01]  /*0640*/  BAR.SYNC.DEFER_BLOCKING 0x0 ;  /* 0x0000000000007b1d */ /* 0x000fe20000010000 */
[----:B-----5:R-:W-:-:S13]  /*0650*/  ISETP.GE.AND P0, PT, R2, UR4, PT ;  /* 0x0000000402007c0c */ /* 0x020fda000bf06270 */
[----:B-123--:R-:W-:Y:S05]  /*0660*/  @P0 EXIT ;  /* 0x000000000000094d */ /* 0x00efea0003800000 */
.L_x_9:
[----:B0-----:R-:W-:-:S04]  /*0670*/  IMAD R7, R9, UR6, R2 ;  /* 0x0000000609077c24 */ /* 0x001fc8000f8e0202 */
[----:B------:R-:W-:-:S05]  /*0680*/  IMAD.WIDE R6, R7, 0x4, R4 ;  /* 0x0000000407067825 */ /* 0x000fca00078e0204 */
[----:B------:R-:W2:Y:S01]  /*0690*/  LDG.E R11, desc[UR8][R6.64] ;  /* 0x00000008060b7981 */ /* 0x000ea2000c1e1900 */
[----:B------:R-:W-:Y:S01]  /*06a0*/  IMAD.MOV.U32 R0, RZ, RZ, 0x3bbb989d ;  /* 0x3bbb989dff007424 */ /* 0x000fe200078e00ff */
[----:B----4-:R-:W0:Y:S01]  /*06b0*/  MUFU.RCP R12, R3 ;  /* 0x00000003000c7308 */ /* 0x010e220000001000 */
[----:B------:R-:W-:Y:S01]  /*06c0*/  IMAD.MOV.U32 R13, RZ, RZ, 0x437c0000 ;  /* 0x437c0000ff0d7424 */ /* 0x000fe200078e00ff */
[----:B------:R-:W-:Y:S01]  /*06d0*/  BSSY.RECONVERGENT B0, `(.L_x_7) ;  /* 0x0000014000007945 */ /* 0x000fe20003800200 */
[----:B--2---:R-:W-:-:S04]  /*06e0*/  FADD R11, -R8, R11 ;  /* 0x0000000b080b7221 */ /* 0x004fc80000000100 */
[----:B------:R-:W-:-:S04]  /*06f0*/  FFMA.SAT R0, R11, R0, 0.5 ;  /* 0x3f0000000b007423 */ /* 0x000fc80000002000 */
[----:B------:R-:W-:Y:S01]  /*0700*/  FFMA.RM R0, R0, R13, 12582913 ;  /* 0x4b40000100007423 */ /* 0x000fe2000000400d */
[----:B0-----:R-:W-:-:S03]  /*0710*/  FFMA R13, -R3, R12, 1 ;  /* 0x3f800000030d7423 */ /* 0x001fc6000000010c */
[C---:B------:R-:W-:Y:S01]  /*0720*/  FADD R10, R0.reuse, -12583039 ;  /* 0xcb40007f000a7421 */ /* 0x040fe20000000000 */
[----:B------:R-:W-:Y:S02]  /*0730*/  IMAD.SHL.U32 R0, R0, 0x800000, RZ ;  /* 0x0080000000007824 */ /* 0x000fe400078e00ff */
[----:B------:R-:W-:Y:S01]  /*0740*/  FFMA R13, R12, R13, R12 ;  /* 0x0000000d0c0d7223 */ /* 0x000fe2000000000c */
[----:B------:R-:W-:-:S04]  /*0750*/  FFMA R10, R11, 1.4426950216293334961, -R10 ;  /* 0x3fb8aa3b0b0a7823 */ /* 0x000fc8000000080a */
[----:B------:R-:W-:-:S04]  /*0760*/  FFMA R10, R11, 1.925963033500011079e-08, R10 ;  /* 0x32a570600b0a7823 */ /* 0x000fc8000000000a */
[----:B------:R-:W0:Y:S02]  /*0770*/  MUFU.EX2 R11, R10 ;  /* 0x0000000a000b7308 */ /* 0x000e240000000800 */
[----:B0-----:R-:W-:-:S06]  /*0780*/  FMUL R0, R0, R11 ;  /* 0x0000000b00007220 */ /* 0x001fcc0000400000 */
[----:B------:R-:W0:Y:S01]  /*0790*/  FCHK P0, R0, R3 ;  /* 0x0000000300007302 */ /* 0x000e220000000000 */
[----:B------:R-:W-:-:S04]  /*07a0*/  FFMA R12, R0, R13, RZ ;  /* 0x0000000d000c7223 */ /* 0x000fc800000000ff */
[----:B------:R-:W-:-:S04]  /*07b0*/  FFMA R11, -R3, R12, R0 ;  /* 0x0000000c030b7223 */ /* 0x000fc80000000100 */
[----:B------:R-:W-:Y:S01]  /*07c0*/  FFMA R11, R13, R11, R12 ;  /* 0x0000000b0d0b7223 */ /* 0x000fe2000000000c */
[----:B0-----:R-:W-:Y:S06]  /*07d0*/  @!P0 BRA `(.L_x_8) ;  /* 0x00000000000c8947 */ /* 0x001fec0003800000 */
[----:B------:R-:W-:-:S07]  /*07e0*/  MOV R10, 0x800 ;  /* 0x00000800000a7802 */ /* 0x000fce0000000f00 */
[----:B------:R-:W-:Y:S05]  /*07f0*/  CALL.REL.NOINC `($__internal_0_$__cuda_sm3x_div_rn_noftz_f32_slowpath) ;  /* 0x00000000001c7944 */ /* 0x000fea0003c00000 */
[----:B------:R-:W-:-:S07]  /*0800*/  MOV R11, R0 ;  /* 0x00000000000b7202 */ /* 0x000fce0000000f00 */
.L_x_8:
[----:B------:R-:W-:Y:S05]  /*0810*/  BSYNC.RECONVERGENT B0 ;  /* 0x0000000000007941 */ /* 0x000fea0003800200 */
.L_x_7:
[----:B------:R1:W-:Y:S01]  /*0820*/  STG.E desc[UR8][R6.64], R11 ;  /* 0x0000000b06007986 */ /* 0x0003e2000c101908 */
[----:B------:R-:W-:-:S05]  /*0830*/  VIADD R2, R2, UR7 ;  /* 0x0000000702027c36 */ /* 0x000fca0008000000 */
[----:B------:R-:W-:-:S13]  /*0840*/  ISETP.GE.AND P0, PT, R2, UR5, PT ;  /* 0x0000000502007c0c */ /* 0x000fda000bf06270 */
[----:B-1----:R-:W-:Y:S05]  /*0850*/  @!P0 BRA `(.L_x_9) ;  /* 0xfffffffc00848947 */ /* 0x002fea000383ffff */
[----:B------:R-:W-:Y:S05]  /*0860*/  EXIT ;  /* 0x000000000000794d */ /* 0x000fea0003800000 */
        .weak           $__internal_0_$__cuda_sm3x_div_rn_noftz_f32_slowpath
        .type           $__internal_0_$__cuda_sm3x_div_rn_noftz_f32_slowpath,@function
        .size           $__internal_0_$__cuda_sm3x_div_rn_noftz_f32_slowpath,(.L_x_73 - $__internal_0_$__cuda_sm3x_div_rn_noftz_f32_slowpath)
$__internal_0_$__cuda_sm3x_div_rn_noftz_f32_slowpath:
[--C-:B------:R-:W-:Y:S01]  /*0870*/  SHF.R.U32.HI R12, RZ, 0x17, R3.reuse ;  /* 0x00000017ff0c7819 */ /* 0x100fe20000011603 */
[----:B------:R-:W-:Y:S01]  /*0880*/  BSSY.RECONVERGENT B1, `(.L_x_10) ;  /* 0x0000064000017945 */ /* 0x000fe20003800200 */
[----:B------:R-:W-:Y:S01]  /*0890*/  SHF.R.U32.HI R11, RZ, 0x17, R0 ;  /* 0x00000017ff0b7819 */ /* 0x000fe20000011600 */
[----:B------:R-:W-:Y:S01]  /*08a0*/  IMAD.MOV.U32 R14, RZ, RZ, R3 ;  /* 0x000000ffff0e7224 */ /* 0x000fe200078e0003 */
[----:B------:R-:W-:Y:S02]  /*08b0*/  LOP3.LUT R12, R12, 0xff, RZ, 0xc0, !PT ;  /* 0x000000ff0c0c7812 */ /* 0x000fe400078ec0ff */
[----:B------:R-:W-:Y:S02]  /*08c0*/  LOP3.LUT R18, R11, 0xff, RZ, 0xc0, !PT ;  /* 0x000000ff0b127812 */ /* 0x000fe400078ec0ff */
[----:B------:R-:W-:Y:S01]  /*08d0*/  MOV R13, R0 ;  /* 0x00000000000d7202 */ /* 0x000fe20000000f00 */
[----:B------:R-:W-:Y:S02]  /*08e0*/  VIADD R15, R12, 0xffffffff ;  /* 0xffffffff0c0f7836 */ /* 0x000fe40000000000 */
[----:B------:R-:W-:-:S03]  /*08f0*/  VIADD R16, R18, 0xffffffff ;  /* 0xffffffff12107836 */ /* 0x000fc60000000000 */
[----:B------:R-:W-:-:S04]  /*0900*/  ISETP.GT.U32.AND P0, PT, R15, 0xfd, PT ;  /* 0x000000fd0f00780c */ /* 0x000fc80003f04070 */
[----:B------:R-:W-:-:S13]  /*0910*/  ISETP.GT.U32.OR P0, PT, R16, 0xfd, P0 ;  /* 0x000000fd1000780c */ /* 0x000fda0000704470 */
[----:B------:R-:W-:Y:S01]  /*0920*/  @!P0 IMAD.MOV.U32 R11, RZ, RZ, RZ ;  /* 0x000000ffff0b8224 */ /* 0x000fe200078e00ff */
[----:B------:R-:W-:Y:S06]  /*0930*/  @!P0 BRA `(.L_x_11) ;  /* 0x00000000005c8947 */ /* 0x000fec0003800000 */
[----:B------:R-:W-:Y:S02]  /*0940*/  FSETP.GTU.FTZ.AND P1, PT, |R3|, +INF , PT ;  /* 0x7f8000000300780b */ /* 0x000fe40003f3c200 */
[----:B------:R-:W-:-:S04]  /*0950*/  FSETP.GTU.FTZ.AND P0, PT, |R0|, +INF , PT ;  /* 0x7f8000000000780b */ /* 0x000fc80003f1c200 */
[----:B------:R-:W-:-:S13]  /*0960*/  PLOP3.LUT P0, PT, P0, P1, PT, 0xf8, 0x8f ;  /* 0x00000000008f781c */ /* 0x000fda0000703f70 */
[----:B------:R-:W-:Y:S05]  /*0970*/  @P0 BRA `(.L_x_12) ;  /* 0x00000004004c0947 */ /* 0x000fea0003800000 */
[----:B------:R-:W-:-:S13]  /*0980*/  LOP3.LUT P0, RZ, R14, 0x7fffffff, R13, 0xc8, !PT ;  /* 0x7fffffff0eff7812 */ /* 0x000fda000780c80d */
[----:B------:R-:W-:Y:S05]  /*0990*/  @!P0 BRA `(.L_x_13) ;  /* 0x00000004003c8947 */ /* 0x000fea0003800000 */
[C---:B------:R-:W-:Y:S02]  /*09a0*/  FSETP.NEU.FTZ.AND P2, PT, |R0|.reuse, +INF , PT ;  /* 0x7f8000000000780b */ /* 0x040fe40003f5d200 */
[----:B------:R-:W-:Y:S02]  /*09b0*/  FSETP.NEU.FTZ.AND P1, PT, |R3|, +INF , PT ;  /* 0x7f8000000300780b */ /* 0x000fe40003f3d200 */
[----:B------:R-:W-:-:S11]  /*09c0*/  FSETP.NEU.FTZ.AND P0, PT, |R0|, +INF , PT ;  /* 0x7f8000000000780b */ /* 0x000fd60003f1d200 */
[----:B------:R-:W-:Y:S05]  /*09d0*/  @!P1 BRA !P2, `(.L_x_13) ;  /* 0x00000004002c9947 */ /* 0x000fea0005000000 */
[----:B------:R-:W-:-:S04]  /*09e0*/  LOP3.LUT P2, RZ, R13, 0x7fffffff, RZ, 0xc0, !PT ;  /* 0x7fffffff0dff7812 */ /* 0x000fc8000784c0ff */
[----:B------:R-:W-:-:S13]  /*09f0*/  PLOP3.LUT P1, PT, P1, P2, PT, 0x2f, 0xf2 ;  /* 0x0000000000f2781c */ /* 0x000fda0000f24577 */
[----:B------:R-:W-:Y:S05]  /*0a00*/  @P1 BRA `(.L_x_14) ;  /* 0x0000000400181947 */ /* 0x000fea0003800000 */
[----:B------:R-:W-:-:S04]  /*0a10*/  LOP3.LUT P1, RZ, R14, 0x7fffffff, RZ, 0xc0, !PT ;  /* 0x7fffffff0eff7812 */ /* 0x000fc8000782c0ff */
[----:B------:R-:W-:-:S13]  /*0a20*/  PLOP3.LUT P0, PT, P0, P1, PT, 0x2f, 0xf2 ;  /* 0x0000000000f2781c */ /* 0x000fda0000702577 */
[----:B------:R-:W-:Y:S05]  /*0a30*/  @P0 BRA `(.L_x_15) ;  /* 0x0000000400000947 */ /* 0x000fea0003800000 */
[----:B------:R-:W-:Y:S02]  /*0a40*/  ISETP.GE.AND P0, PT, R16, RZ, PT ;  /* 0x000000ff1000720c */ /* 0x000fe40003f06270 */
[----:B------:R-:W-:-:S11]  /*0a50*/  ISETP.GE.AND P1, PT, R15, RZ, PT ;  /* 0x000000ff0f00720c */ /* 0x000fd60003f26270 */
[----:B------:R-:W-:Y:S01]  /*0a60*/  @P0 IMAD.MOV.U32 R11, RZ, RZ, RZ ;  /* 0x000000ffff0b0224 */ /* 0x000fe200078e00ff */
[----:B------:R-:W-:Y:S01]  /*0a70*/  @!P0 MOV R11, 0xffffffc0 ;  /* 0xffffffc0000b8802 */ /* 0x000fe20000000f00 */
[----:B------:R-:W-:Y:S01]  /*0a80*/  @!P0 FFMA R13, R0, 1.84467440737095516160e+19, RZ ;  /* 0x5f800000000d8823 */ /* 0x000fe200000000ff */
[----:B------:R-:W-:-:S03]  /*0a90*/  @!P1 FFMA R14, R3, 1.84467440737095516160e+19, RZ ;  /* 0x5f800000030e9823 */ /* 0x000fc600000000ff */
[----:B------:R-:W-:-:S07]  /*0aa0*/  @!P1 VIADD R11, R11, 0x40 ;  /* 0x000000400b0b9836 */ /* 0x000fce0000000000 */
.L_x_11:
[----:B------:R-:W-:Y:S01]  /*0ab0*/  LEA R15, R12, 0xc0800000, 0x17 ;  /* 0xc08000000c0f7811 */ /* 0x000fe200078eb8ff */
[----:B------:R-:W-:Y:S04]  /*0ac0*/  BSSY.RECONVERGENT B2, `(.L_x_16) ;  /* 0x0000036000027945 */ /* 0x000fe80003800200 */
[----:B------:R-:W-:Y:S02]  /*0ad0*/  IMAD.IADD R15, R14, 0x1, -R15 ;  /* 0x000000010e0f7824 */ /* 0x000fe400078e0a0f */
[----:B------:R-:W-:Y:S02]  /*0ae0*/  VIADD R14, R18, 0xffffff81 ;  /* 0xffffff81120e7836 */ /* 0x000fe40000000000 */
[----:B------:R-:W0:Y:S01]  /*0af0*/  MUFU.RCP R16, R15 ;  /* 0x0000000f00107308 */ /* 0x000e220000001000 */
[----:B------:R-:W-:Y:S01]  /*0b00*/  FADD.FTZ R17, -R15, -RZ ;  /* 0x800000ff0f117221 */ /* 0x000fe20000010100 */
[C---:B------:R-:W-:Y:S01]  /*0b10*/  IMAD R0, R14.reuse, -0x800000, R13 ;  /* 0xff8000000e007824 */ /* 0x040fe200078e020d */
[----:B------:R-:W-:-:S04]  /*0b20*/  IADD3 R14, PT, PT, R14, 0x7f, -R12 ;  /* 0x0000007f0e0e7810 */ /* 0x000fc80007ffe80c */
[----:B------:R-:W-:Y:S01]  /*0b30*/  IADD3 R11, PT, PT, R14, R11, RZ ;  /* 0x0000000b0e0b7210 */ /* 0x000fe20007ffe0ff */
[----:B0-----:R-:W-:-:S04]  /*0b40*/  FFMA R19, R16, R17, 1 ;  /* 0x3f80000010137423 */ /* 0x001fc80000000011 */
[----:B------:R-:W-:-:S04]  /*0b50*/  FFMA R18, R16, R19, R16 ;  /* 0x0000001310127223 */ /* 0x000fc80000000010 */
[----:B------:R-:W-:-:S04]  /*0b60*/  FFMA R13, R0, R18, RZ ;  /* 0x00000012000d7223 */ /* 0x000fc800000000ff */
[----:B------:R-:W-:-:S04]  /*0b70*/  FFMA R16, R17, R13, R0 ;  /* 0x0000000d11107223 */ /* 0x000fc80000000000 */
[----:B------:R-:W-:-:S04]  /*0b80*/  FFMA R19, R18, R16, R13 ;  /* 0x0000001012137223 */ /* 0x000fc8000000000d */
[----:B------:R-:W-:-:S04]  /*0b90*/  FFMA R16, R17, R19, R0 ;  /* 0x0000001311107223 */ /* 0x000fc80000000000 */
[----:B------:R-:W-:-:S05]  /*0ba0*/  FFMA R0, R18, R16, R19 ;  /* 0x0000001012007223 */ /* 0x000fca0000000013 */
[----:B------:R-:W-:-:S04]  /*0bb0*/  SHF.R.U32.HI R12, RZ, 0x17, R0 ;  /* 0x00000017ff0c7819 */ /* 0x000fc80000011600 */
[----:B------:R-:W-:-:S05]  /*0bc0*/  LOP3.LUT R12, R12, 0xff, RZ, 0xc0, !PT ;  /* 0x000000ff0c0c7812 */ /* 0x000fca00078ec0ff */
[----:B------:R-:W-:-:S04]  /*0bd0*/  IMAD.IADD R15, R12, 0x1, R11 ;  /* 0x000000010c0f7824 */ /* 0x000fc800078e020b */
[----:B------:R-:W-:-:S05]  /*0be0*/  VIADD R12, R15, 0xffffffff ;  /* 0xffffffff0f0c7836 */ /* 0x000fca0000000000 */
[----:B------:R-:W-:-:S13]  /*0bf0*/  ISETP.GE.U32.AND P0, PT, R12, 0xfe, PT ;  /* 0x000000fe0c00780c */ /* 0x000fda0003f06070 */
[----:B------:R-:W-:Y:S05]  /*0c00*/  @!P0 BRA `(.L_x_17) ;  /* 0x0000000000808947 */ /* 0x000fea0003800000 */
[----:B------:R-:W-:-:S13]  /*0c10*/  ISETP.GT.AND P0, PT, R15, 0xfe, PT ;  /* 0x000000fe0f00780c */ /* 0x000fda0003f04270 */
[----:B------:R-:W-:Y:S05]  /*0c20*/  @P0 BRA `(.L_x_18) ;  /* 0x00000000006c0947 */ /* 0x000fea0003800000 */
[----:B------:R-:W-:-:S13]  /*0c30*/  ISETP.GE.AND P0, PT, R15, 0x1, PT ;  /* 0x000000010f00780c */ /* 0x000fda0003f06270 */
[----:B------:R-:W-:Y:S05]  /*0c40*/  @P0 BRA `(.L_x_19) ;  /* 0x0000000000740947 */ /* 0x000fea0003800000 */
[----:B------:R-:W-:Y:S02]  /*0c50*/  ISETP.GE.AND P0, PT, R15, -0x18, PT ;  /* 0xffffffe80f00780c */ /* 0x000fe40003f06270 */
[----:B------:R-:W-:-:S11]  /*0c60*/  LOP3.LUT R0, R0, 0x80000000, RZ, 0xc0, !PT ;  /* 0x8000000000007812 */ /* 0x000fd600078ec0ff */
[----:B------:R-:W-:Y:S05]  /*0c70*/  @!P0 BRA `(.L_x_19) ;  /* 0x0000000000688947 */ /* 0x000fea0003800000 */
[CCC-:B------:R-:W-:Y:S01]  /*0c80*/  FFMA.RZ R11, R18.reuse, R16.reuse, R19.reuse ;  /* 0x00000010120b7223 */ /* 0x1c0fe2000000c013 */
[C---:B------:R-:W-:Y:S01]  /*0c90*/  IADD3 R14, PT, PT, R15.reuse, 0x20, RZ ;  /* 0x000000200f0e7810 */ /* 0x040fe20007ffe0ff */
[CCC-:B------:R-:W-:Y:S01]  /*0ca0*/  FFMA.RM R12, R18.reuse, R16.reuse, R19.reuse ;  /* 0x00000010120c7223 */ /* 0x1c0fe20000004013 */
[----:B------:R-:W-:Y:S02]  /*0cb0*/  ISETP.NE.AND P2, PT, R15, RZ, PT ;  /* 0x000000ff0f00720c */ /* 0x000fe40003f45270 */
[----:B------:R-:W-:Y:S01]  /*0cc0*/  LOP3.LUT R13, R11, 0x7fffff, RZ, 0xc0, !PT ;  /* 0x007fffff0b0d7812 */ /* 0x000fe200078ec0ff */
[----:B------:R-:W-:Y:S01]  /*0cd0*/  FFMA.RP R11, R18, R16, R19 ;  /* 0x00000010120b7223 */ /* 0x000fe20000008013 */
[----:B------:R-:W-:Y:S01]  /*0ce0*/  ISETP.NE.AND P1, PT, R15, RZ, PT ;  /* 0x000000ff0f00720c */ /* 0x000fe20003f25270 */
[----:B------:R-:W-:Y:S01]  /*0cf0*/  IMAD.MOV R15, RZ, RZ, -R15 ;  /* 0x000000ffff0f7224 */ /* 0x000fe200078e0a0f */
[----:B------:R-:W-:Y:S02]  /*0d00*/  LOP3.LUT R13, R13, 0x800000, RZ, 0xfc, !PT ;  /* 0x008000000d0d7812 */ /* 0x000fe400078efcff */
[----:B------:R-:W-:-:S02]  /*0d10*/  FSETP.NEU.FTZ.AND P0, PT, R11, R12, PT ;  /* 0x0000000c0b00720b */ /* 0x000fc40003f1d000 */
[----:B------:R-:W-:Y:S02]  /*0d20*/  SHF.L.U32 R14, R13, R14, RZ ;  /* 0x0000000e0d0e7219 */ /* 0x000fe400000006ff */
[----:B------:R-:W-:Y:S02]  /*0d30*/  SEL R12, R15, RZ, P2 ;  /* 0x000000ff0f0c7207 */ /* 0x000fe40001000000 */
[----:B------:R-:W-:Y:S02]  /*0d40*/  ISETP.NE.AND P1, PT, R14, RZ, P1 ;  /* 0x000000ff0e00720c */ /* 0x000fe40000f25270 */
[----:B------:R-:W-:Y:S02]  /*0d50*/  SHF.R.U32.HI R12, RZ, R12, R13 ;  /* 0x0000000cff0c7219 */ /* 0x000fe4000001160d */
[----:B------:R-:W-:Y:S02]  /*0d60*/  PLOP3.LUT P0, PT, P0, P1, PT, 0xf8, 0x8f ;  /* 0x00000000008f781c */ /* 0x000fe40000703f70 */
[----:B------:R-:W-:-:S02]  /*0d70*/  SHF.R.U32.HI R14, RZ, 0x1, R12 ;  /* 0x00000001ff0e7819 */ /* 0x000fc4000001160c */
[----:B------:R-:W-:-:S04]  /*0d80*/  SEL R11, RZ, 0x1, !P0 ;  /* 0x00000001ff0b7807 */ /* 0x000fc80004000000 */
[----:B------:R-:W-:-:S04]  /*0d90*/  LOP3.LUT R11, R11, 0x1, R14, 0xf8, !PT ;  /* 0x000000010b0b7812 */ /* 0x000fc800078ef80e */
[----:B------:R-:W-:-:S05]  /*0da0*/  LOP3.LUT R11, R11, R12, RZ, 0xc0, !PT ;  /* 0x0000000c0b0b7212 */ /* 0x000fca00078ec0ff */
[----:B------:R-:W-:-:S05]  /*0db0*/  IMAD.IADD R11, R14, 0x1, R11 ;  /* 0x000000010e0b7824 */ /* 0x000fca00078e020b */
[----:B------:R-:W-:Y:S01]  /*0dc0*/  LOP3.LUT R0, R11, R0, RZ, 0xfc, !PT ;  /* 0x000000000b007212 */ /* 0x000fe200078efcff */
[----:B------:R-:W-:Y:S06]  /*0dd0*/  BRA `(.L_x_19) ;  /* 0x0000000000107947 */ /* 0x000fec0003800000 */
.L_x_18:
[----:B------:R-:W-:-:S04]  /*0de0*/  LOP3.LUT R0, R0, 0x80000000, RZ, 0xc0, !PT ;  /* 0x8000000000007812 */ /* 0x000fc800078ec0ff */
[----:B------:R-:W-:Y:S01]  /*0df0*/  LOP3.LUT R0, R0, 0x7f800000, RZ, 0xfc, !PT ;  /* 0x7f80000000007812 */ /* 0x000fe200078efcff */
[----:B------:R-:W-:Y:S06]  /*0e00*/  BRA `(.L_x_19) ;  /* 0x0000000000047947 */ /* 0x000fec0003800000 */
.L_x_17:
[----:B------:R-:W-:-:S07]  /*0e10*/  LEA R0, R11, R0, 0x17 ;  /* 0x000000000b007211 */ /* 0x000fce00078eb8ff */
.L_x_19:
[----:B------:R-:W-:Y:S05]  /*0e20*/  BSYNC.RECONVERGENT B2 ;  /* 0x0000000000027941 */ /* 0x000fea0003800200 */
.L_x_16:
[----:B------:R-:W-:Y:S05]  /*0e30*/  BRA `(.L_x_20) ;  /* 0x0000000000207947 */ /* 0x000fea0003800000 */
.L_x_15:
[----:B------:R-:W-:-:S04]  /*0e40*/  LOP3.LUT R0, R14, 0x80000000, R13, 0x48, !PT ;  /* 0x800000000e007812 */ /* 0x000fc800078e480d */
[----:B------:R-:W-:Y:S01]  /*0e50*/  LOP3.LUT R0, R0, 0x7f800000, RZ, 0xfc, !PT ;  /* 0x7f80000000007812 */ /* 0x000fe200078efcff */
[----:B------:R-:W-:Y:S06]  /*0e60*/  BRA `(.L_x_20) ;  /* 0x0000000000147947 */ /* 0x000fec0003800000 */
.L_x_14:
[----:B------:R-:W-:Y:S01]  /*0e70*/  LOP3.LUT R0, R14, 0x80000000, R13, 0x48, !PT ;  /* 0x800000000e007812 */ /* 0x000fe200078e480d */
[----:B------:R-:W-:Y:S06]  /*0e80*/  BRA `(.L_x_20) ;  /* 0x00000000000c7947 */ /* 0x000fec0003800000 */
.L_x_13:
[----:B------:R-:W0:Y:S01]  /*0e90*/  MUFU.RSQ R0, -QNAN ;  /* 0xffc0000000007908 */ /* 0x000e220000001400 */
[----:B------:R-:W-:Y:S05]  /*0ea0*/  BRA `(.L_x_20) ;  /* 0x0000000000047947 */ /* 0x000fea0003800000 */
.L_x_12:
[----:B------:R-:W-:-:S07]  /*0eb0*/  FADD.FTZ R0, R0, R3 ;  /* 0x0000000300007221 */ /* 0x000fce0000010000 */
.L_x_20:
[----:B------:R-:W-:Y:S05]  /*0ec0*/  BSYNC.RECONVERGENT B1 ;  /* 0x0000000000017941 */ /* 0x000fea0003800200 */
.L_x_10:
[----:B------:R-:W-:-:S04]  /*0ed0*/  IMAD.MOV.U32 R11, RZ, RZ, 0x0 ;  /* 0x00000000ff0b7424 */ /* 0x000fc800078e00ff */
[----:B0-----:R-:W-:Y:S05]  /*0ee0*/  RET.REL.NODEC R10 `(_Z23softmax_block_reductionPfii) ;  /* 0xfffffff00a447950 */ /* 0x001fea0003c3ffff */
.L_x_21:
[----:B------:R-:W-:-:S00]  /*0ef0*/  BRA `(.L_x_21) ;  /* 0xfffffffc00fc7947 */ /* 0x000fc0000383ffff */
[----:B------:R-:W-:-:S00]  /*0f00*/  NOP ;  /* 0x0000000000007918 */ /* 0x000fc00000000000 */
[----:B------:R-:W-:-:S00]  /*0f10*/  NOP ;  /* 0x0000000000007918 */ /* 0x000fc00000000000 */
[----:B------:R-:W-:-:S00]  /*0f20*/  NOP ;  /* 0x0000000000007918 */ /* 0x000fc00000000000 */
[----:B------:R-:W-:-:S00]  /*0f30*/  NOP ;  /* 0x0000000000007918 */ /* 0x000fc00000000000 */
[----:B------:R-:W-:-:S00]  /*0f40*/  NOP ;  /* 0x0000000000007918 */ /* 0x000fc00000000000 */
[----:B------:R-:W-:-:S00]  /*0f50*/  NOP ;  /* 0x0000000000007918 */ /* 0x000fc00000000000 */
[----:B------:R-:W-:-:S00]  /*0f60*/  NOP ;  /* 0x0000000000007918 */ /* 0x000fc00000000000 */
[----:B------:R-:W-:-:S00]  /*0f70*/  NOP ;  /* 0x0000000000007918 */ /* 0x000fc00000000000 */
.L_x_73:


//--------------------- .text._Z14online_softmaxPfii --------------------------
	.section	.text._Z14online_softmaxPfii,"ax",@progbits
	.align	128
        .global         _Z14online_softmaxPfii
        .type           _Z14online_softmaxPfii,@function
        .size           _Z14online_softmaxPfii,(.L_x_74 - _Z14online_softmaxPfii)
        .other          _Z14online_softmaxPfii,@"STO_CUDA_ENTRY STV_DEFAULT"
_Z14online_softmaxPfii:
.text._Z14online_softmaxPfii:
[----:B------:R-:W-:Y:S01]  /*0000*/  LDC R1, c[0x0][0x37c] ;  /* 0x0000df00ff017b82 */ /* 0x000fe20000000800 */
[----:B------:R-:W0:Y:S01]  /*0010*/  S2R R6, SR_CTAID.X ;  /* 0x0000000000067919 */ /* 0x000e220000002500 */
[----:B------:R-:W0:Y:S01]  /*0020*/  LDCU UR4, c[0x0][0x360] ;  /* 0x00006c00ff0477ac */ /* 0x000e220008000800 */
[----:B------:R-:W0:Y:S01]  /*0030*/  S2R R3, SR_TID.X ;  /* 0x0000000000037919 */ /* 0x000e220000002100 */
[----:B------:R-:W1:Y:S01]  /*0040*/  LDCU UR5, c[0x0][0x388] ;  /* 0x00007100ff0577ac */ /* 0x000e620008000800 */
[----:B0-----:R-:W-:-:S05]  /*0050*/  IMAD R6, R6, UR4, R3 ;  /* 0x0000000406067c24 */ /* 0x001fca000f8e0203 */
[----:B-1----:R-:W-:-:S13]  /*0060*/  ISETP.GE.U32.AND P0, PT, R6, UR5, PT ;  /* 0x0000000506007c0c */ /* 0x002fda000bf06070 */
[----:B------:R-:W-:Y:S05]  /*0070*/  @P0 EXIT ;  /* 0x000000000000094d */ /* 0x000fea0003800000 */
[----:B------:R-:W0:Y:S01]  /*0080*/  LDCU UR6, c[0x0][0x38c] ;  /* 0x00007180ff0677ac */ /* 0x000e220008000800 */
[----:B------:R-:W-:Y:S01]  /*0090*/  HFMA2 R3, -RZ, RZ, 0, 0 ;  /* 0x00000000ff037431 */ /* 0x000fe200000001ff */
[----:B------:R-:W-:Y:S01]  /*00a0*/  MOV R2, 0xff800000 ;  /* 0xff80000000027802 */ /* 0x000fe20000000f00 */
[----:B------:R-:W1:Y:S01]  /*00b0*/  LDCU.64 UR8, c[0x0][0x358] ;  /* 0x00006b00ff0877ac */ /* 0x000e620008000a00 */
[----:B0-----:R-:W-:-:S09]  /*00c0*/  UISETP.GE.AND UP0, UPT, UR6, 0x1, UPT ;  /* 0x000000010600788c */ /* 0x001fd2000bf06270 */
[----:B-1----:R-:W-:Y:S05]  /*00d0*/  BRA.U !UP0, `(.L_x_22) ;  /* 0x0000001d089c7547 */ /* 0x002fea000b800000 */
[----:B------:R-:W-:Y:S02]  /*00e0*/  UISETP.GE.U32.AND UP0, UPT, UR6, 0x8, UPT ;  /* 0x000000080600788c */ /* 0x000fe4000bf06070 */
[----:B------:R-:W-:Y:S01]  /*00f0*/  IMAD R7, R6, UR6, RZ ;  /* 0x0000000606077c24 */ /* 0x000fe2000f8e02ff */
[----:B------:R-:W-:Y:S01]  /*0100*/  MOV R2, 0xff800000 ;  /* 0xff80000000027802 */ /* 0x000fe20000000f00 */
[----:B------:R-:W-:Y:S01]  /*0110*/  ULOP3.LUT UR7, UR6, 0x7, URZ, 0xc0, !UPT ;  /* 0x0000000706077892 */ /* 0x000fe2000f8ec0ff */
[----:B------:R-:W-:Y:S01]  /*0120*/  MOV R0, RZ ;  /* 0x000000ff00007202 */ /* 0x000fe20000000f00 */
[----:B------:R-:W-:-:S03]  /*0130*/  UMOV UR4, URZ ;  /* 0x000000ff00047c82 */ /* 0x000fc60008000000 */
[----:B------:R-:W-:Y:S07]  /*0140*/  BRA.U !UP0, `(.L_x_23) ;  /* 0x0000001508087547 */ /* 0x000fee000b800000 */
[----:B------:R-:W0:Y:S02]  /*0150*/  LDCU.64 UR4, c[0x0][0x380] ;  /* 0x00007000ff0477ac */ /* 0x000e240008000a00 */
[----:B0-----:R-:W-:-:S04]  /*0160*/  UIADD3 UR4, UP0, UPT, UR4, 0x10, URZ ;  /* 0x0000001004047890 */ /* 0x001fc8000ff1e0ff */
[----:B------:R-:W-:Y:S02]  /*0170*/  UIADD3.X UR5, UPT, UPT, URZ, UR5, URZ, UP0, !UPT ;  /* 0x00000005ff057290 */ /* 0x000fe400087fe4ff */
[----:B------:R-:W-:-:S04]  /*0180*/  MOV R4, UR4 ;  /* 0x0000000400047c02 */ /* 0x000fc80008000f00 */
[----:B------:R-:W-:-:S03]  /*0190*/  MOV R5, UR5 ;  /* 0x0000000500057c02 */ /* 0x000fc60008000f00 */
[----:B------:R-:W-:-:S05]  /*01a0*/  IMAD.WIDE R16, R7, 0x4, R4 ;  /* 0x0000000407107825 */ /* 0x000fca00078e0204 */
[----:B------:R-:W2:Y:S04]  /*01b0*/  LDG.E R19, desc[UR8][R16.64+-0x10] ;  /* 0xfffff00810137981 */ /* 0x000ea8000c1e1900 */
[----:B------:R-:W3:Y:S04]  /*01c0*/  LDG.E R21, desc[UR8][R16.64+-0xc] ;  /* 0xfffff40810157981 */ /* 0x000ee8000c1e1900 */
[----:B------:R-:W4:Y:S04]  /*01d0*/  LDG.E R23, desc[UR8][R16.64+-0x8] ;  /* 0xfffff80810177981 */ /* 0x000f28000c1e1900 */
[----:B------:R-:W5:Y:S04]  /*01e0*/  LDG.E R13, desc[UR8][R16.64+-0x4] ;  /* 0xfffffc08100d7981 */ /* 0x000f68000c1e1900 */
[----:B------:R-:W5:Y:S04]  /*01f0*/  LDG.E R9, desc[UR8][R16.64] ;  /* 0x0000000810097981 */ /* 0x000f68000c1e1900 */
[----:B------:R-:W5:Y:S04]  /*0200*/  LDG.E R11, desc[UR8][R16.64+0x4] ;  /* 0x00000408100b7981 */ /* 0x000f68000c1e1900 */
[----:B------:R-:W5:Y:S04]  /*0210*/  LDG.E R3, desc[UR8][R16.64+0x8] ;  /* 0x0000080810037981 */ /* 0x000f68000c1e1900 */
[----:B------:R0:W5:Y:S01]  /*0220*/  LDG.E R15, desc[UR8][R16.64+0xc] ;  /* 0x00000c08100f7981 */ /* 0x000162000c1e1900 */
[----:B------:R-:W-:Y:S01]  /*0230*/  MOV R2, 0xff800000 ;  /* 0xff80000000027802 */ /* 0x000fe20000000f00 */
[----:B------:R-:W-:Y:S01]  /*0240*/  HFMA2 R14, -RZ, RZ, 0, 0 ;  /* 0x00000000ff0e7431 */ /* 0x000fe200000001ff */
[----:B------:R-:W-:Y:S01]  /*0250*/  PLOP3.LUT P1, PT, PT, PT, PT, 0x80, 0x8 ;  /* 0x000000000008781c */ /* 0x000fe20003f2f070 */
[----:B------:R-:W-:-:S04]  /*0260*/  ULOP3.LUT UR4, UR6, 0x7ffffff8, URZ, 0xc0, !UPT ;  /* 0x7ffffff806047892 */ /* 0x000fc8000f8ec0ff */
[----:B------:R-:W-:-:S04]  /*0270*/  UIADD3 UR5, UPT, UPT, -UR4, 0x8, URZ ;  /* 0x0000000804057890 */ /* 0x000fc8000fffe1ff */
[----:B------:R-:W-:Y:S01]  /*0280*/  UISETP.NE.AND UP0, UPT, UR5, URZ, UPT ;  /* 0x000000ff0500728c */ /* 0x000fe2000bf05270 */
[----:B--2---:R-:W-:-:S13]  /*0290*/  FSETP.GT.AND P5, PT, R19, -INF , PT ;  /* 0xff8000001300780b */ /* 0x004fda0003fa4000 */
[----:B------:R-:W-:Y:S01]  /*02a0*/  @P5 MOV R2, R19 ;  /* 0x0000001300025202 */ /* 0x000fe20000000f00 */
[----:B------:R-:W-:-:S03]  /*02b0*/  @P5 FADD R0, -R19, -INF ;  /* 0xff80000013005421 */ /* 0x000fc60000000100 */
[----:B---3--:R-:W-:Y:S01]  /*02c0*/  FSETP.GT.AND P4, PT, R21, R2, PT ;  /* 0x000000021500720b */ /* 0x008fe20003f84000 */
[----:B------:R-:W-:Y:S01]  /*02d0*/  @P5 FMUL R0, R0, 1.4426950216293334961 ;  /* 0x3fb8aa3b00005820 */ /* 0x000fe20000400000 */
[----:B------:R-:W-:-:S04]  /*02e0*/  FADD R19, -R2, R19 ;  /* 0x0000001302137221 */ /* 0x000fc80000000100 */
[----:B------:R-:W-:Y:S01]  /*02f0*/  FMUL R19, R19, 1.4426950216293334961 ;  /* 0x3fb8aa3b13137820 */ /* 0x000fe20000400000 */
[----:B------:R-:W-:-:S04]  /*0300*/  @P5 FSETP.GEU.AND P0, PT, R0, -126, PT ;  /* 0xc2fc00000000580b */ /* 0x000fc80003f0e000 */
[----:B------:R-:W-:Y:S02]  /*0310*/  @P5 PLOP3.LUT P1, PT, P0, PT, PT, 0x80, 0x8 ;  /* 0x000000000008581c */ /* 0x000fe4000072f070 */
[----:B------:R-:W-:Y:S01]  /*0320*/  FSETP.GEU.AND P3, PT, R19, -126, PT ;  /* 0xc2fc00001300780b */ /* 0x000fe20003f6e000 */
[--C-:B------:R-:W-:Y:S01]  /*0330*/  @P4 FADD R8, R2, -R21.reuse ;  /* 0x8000001502084221 */ /* 0x100fe20000000000 */
[----:B------:R-:W-:Y:S02]  /*0340*/  @P4 MOV R2, R21 ;  /* 0x0000001500024202 */ /* 0x000fe40000000f00 */
[----:B------:R-:W-:Y:S01]  /*0350*/  PLOP3.LUT P0, PT, PT, PT, PT, 0x80, 0x8 ;  /* 0x000000000008781c */ /* 0x000fe20003f0f070 */
[----:B------:R-:W-:Y:S01]  /*0360*/  @P4 FMUL R8, R8, 1.4426950216293334961 ;  /* 0x3fb8aa3b08084820 */ /* 0x000fe20000400000 */
[----:B----4-:R-:W-:Y:S01]  /*0370*/  FSETP.GT.AND P6, PT, R23, R2, PT ;  /* 0x000000021700720b */ /* 0x010fe20003fc4000 */
[----:B------:R-:W-:-:S03]  /*0380*/  FADD R21, -R2, R21 ;  /* 0x0000001502157221 */ /* 0x000fc60000000100 */
[----:B------:R-:W-:Y:S01]  /*0390*/  @P4 FSETP.GEU.AND P2, PT, R8, -126, PT ;  /* 0xc2fc00000800480b */ /* 0x000fe20003f4e000 */
[----:B------:R-:W-:Y:S01]  /*03a0*/  @!P1 FMUL R0, R0, 0.5 ;  /* 0x3f00000000009820 */ /* 0x000fe20000400000 */
[----:B------:R-:W-:Y:S01]  /*03b0*/  FMUL R21, R21, 1.4426950216293334961 ;  /* 0x3fb8aa3b15157820 */ /* 0x000fe20000400000 */
[----:B------:R-:W-:Y:S01]  /*03c0*/  @!P3 FMUL R19, R19, 0.5 ;  /* 0x3f0000001313b820 */ /* 0x000fe20000400000 */
[----:B------:R-:W-:-:S03]  /*03d0*/  @P4 PLOP3.LUT P0, PT, P2, PT, PT, 0x80, 0x8 ;  /* 0x000000000008481c */ /* 0x000fc6000170f070 */
[----:B------:R-:W1:Y:S01]  /*03e0*/  @P5 MUFU.EX2 R0, R0 ;  /* 0x0000000000005308 */ /* 0x000e620000000800 */
[----:B------:R-:W-:Y:S01]  /*03f0*/  FSETP.GEU.AND P2, PT, R21, -126, PT ;  /* 0xc2fc00001500780b */ /* 0x000fe20003f4e000 */
[----:B------:R-:W-:Y:S01]  /*0400*/  @P6 FADD R10, R2, -R23 ;  /* 0x80000017020a6221 */ /* 0x000fe20000000000 */
[----:B------:R-:W-:-:S03]  /*0410*/  @P6 MOV R2, R23 ;  /* 0x0000001700026202 */ /* 0x000fc60000000f00 */
[----:B------:R-:W-:Y:S02]  /*0420*/  @P6 FMUL R10, R10, 1.4426950216293334961 ;  /* 0x3fb8aa3b0a0a6820 */ /* 0x000fe40000400000 */
[----:B------:R-:W2:Y:S01]  /*0430*/  MUFU.EX2 R19, R19 ;  /* 0x0000001300137308 */ /* 0x000ea20000000800 */
[----:B------:R-:W-:Y:S01]  /*0440*/  FADD R23, -R2, R23 ;  /* 0x0000001702177221 */ /* 0x000fe20000000100 */
[----:B------:R-:W-:-:S03]  /*0450*/  @!P0 FMUL R8, R8, 0.5 ;  /* 0x3f00000008088820 */ /* 0x000fc60000400000 */
[----:B------:R-:W-:Y:S01]  /*0460*/  FMUL R23, R23, 1.4426950216293334961 ;  /* 0x3fb8aa3b17177820 */ /* 0x000fe20000400000 */
[----:B------:R-:W-:Y:S02]  /*0470*/  @!P2 FMUL R21, R21, 0.5 ;  /* 0x3f0000001515a820 */ /* 0x000fe40000400000 */
[----:B------:R-:W3:Y:S01]  /*0480*/  @P4 MUFU.EX2 R8, R8 ;  /* 0x0000000800084308 */ /* 0x000ee20000000800 */
[----:B-1----:R-:W-:Y:S01]  /*0490*/  @!P1 FMUL R0, R0, R0 ;  /* 0x0000000000009220 */ /* 0x002fe20000400000 */
[----:B------:R-:W-:-:S03]  /*04a0*/  PLOP3.LUT P1, PT, PT, PT, PT, 0x80, 0x8 ;  /* 0x000000000008781c */ /* 0x000fc60003f2f070 */
[----:B------:R-:W-:Y:S01]  /*04b0*/  @P5 FMUL R14, RZ, R0 ;  /* 0x00000000ff0e5220 */ /* 0x000fe20000400000 */
[----:B------:R-:W-:Y:S02]  /*04c0*/  @P6 FSETP.GEU.AND P5, PT, R10, -126, PT ;  /* 0xc2fc00000a00680b */ /* 0x000fe40003fae000 */
[----:B------:R-:W1:Y:S01]  /*04d0*/  MUFU.EX2 R0, R21 ;  /* 0x0000001500007308 */ /* 0x000e620000000800 */
[----:B--2---:R-:W-:Y:S01]  /*04e0*/  @!P3 FMUL R19, R19, R19 ;  /* 0x000000131313b220 */ /* 0x004fe20000400000 */
[----:B-----5:R-:W-:Y:S02]  /*04f0*/  FSETP.GT.AND P3, PT, R13, R2, PT ;  /* 0x000000020d00720b */ /* 0x020fe40003f64000 */
[----:B------:R-:W-:Y:S01]  /*0500*/  @P6 PLOP3.LUT P1, PT, P5, PT, PT, 0x80, 0x8 ;  /* 0x000000000008681c */ /* 0x000fe20002f2f070 */
[----:B------:R-:W-:Y:S01]  /*0510*/  FADD R19, R19, R14 ;  /* 0x0000000e13137221 */ /* 0x000fe20000000000 */
[----:B------:R-:W-:Y:S01]  /*0520*/  FSETP.GEU.AND P5, PT, R23, -126, PT ;  /* 0xc2fc00001700780b */ /* 0x000fe20003fae000 */
[----:B---3--:R-:W-:Y:S01]  /*0530*/  @!P0 FMUL R8, R8, R8 ;  /* 0x0000000808088220 */ /* 0x008fe20000400000 */
[----:B------:R-:W-:-:S03]  /*0540*/  PLOP3.LUT P0, PT, PT, PT, PT, 0x80, 0x8 ;  /* 0x000000000008781c */ /* 0x000fc60003f0f070 */
[----:B------:R-:W-:-:S04]  /*0550*/  @P4 FMUL R19, R19, R8 ;  /* 0x0000000813134220 */ /* 0x000fc80000400000 */
[--C-:B------:R-:W-:Y:S01]  /*0560*/  @P3 FADD R12, R2, -R13.reuse ;  /* 0x8000000d020c3221 */ /* 0x100fe20000000000 */
[----:B------:R-:W-:Y:S01]  /*0570*/  @P3 MOV R2, R13 ;  /* 0x0000000d00023202 */ /* 0x000fe20000000f00 */
[----:B------:R-:W-:Y:S01]  /*0580*/  @!P1 FMUL R10, R10, 0.5 ;  /* 0x3f0000000a0a9820 */ /* 0x000fe20000400000 */
[----:B-1----:R-:W-:Y:S01]  /*0590*/  @!P2 FMUL R0, R0, R0 ;  /* 0x000000000000a220 */ /* 0x002fe20000400000 */
[----:B------:R-:W-:Y:S01]  /*05a0*/  @P3 FMUL R12, R12, 1.4426950216293334961 ;  /* 0x3fb8aa3b0c0c3820 */ /* 0x000fe20000400000 */
[----:B------:R-:W-:Y:S01]  /*05b0*/  FSETP.GT.AND P2, PT, R9, R2, PT ;  /* 0x000000020900720b */ /* 0x000fe20003f44000 */
[----:B0-----:R0:W1:Y:S01]  /*05c0*/  @P6 MUFU.EX2 R17, R10 ;  /* 0x0000000a00116308 */ /* 0x0010620000000800 */
[----:B------:R-:W-:Y:S01]  /*05d0*/  @!P5 FMUL R23, R23, 0.5 ;  /* 0x3f0000001717d820 */ /* 0x000fe20000400000 */
[----:B------:R-:W-:Y:S01]  /*05e0*/  FADD R13, -R2, R13 ;  /* 0x0000000d020d7221 */ /* 0x000fe20000000100 */
[----:B------:R-:W-:Y:S01]  /*05f0*/  @P3 FSETP.GEU.AND P4, PT, R12, -126, PT ;  /* 0xc2fc00000c00380b */ /* 0x000fe20003f8e000 */
[----:B------:R-:W-:-:S02]  /*0600*/  FADD R0, R0, R19 ;  /* 0x0000001300007221 */ /* 0x000fc40000000000 */
[----:B------:R-:W-:Y:S01]  /*0610*/  FMUL R8, R13, 1.4426950216293334961 ;  /* 0x3fb8aa3b0d087820 */ /* 0x000fe20000400000 */
[----:B------:R-:W-:Y:S01]  /*0620*/  @P3 PLOP3.LUT P0, PT, P4, PT, PT, 0x80, 0x8 ;  /* 0x000000000008381c */ /* 0x000fe2000270f070 */
[----:B------:R-:W2:Y:S03]  /*0630*/  MUFU.EX2 R23, R23 ;  /* 0x0000001700177308 */ /* 0x000ea60000000800 */
[----:B------:R-:W-:Y:S01]  /*0640*/  FSETP.GEU.AND P4, PT, R8, -126, PT ;  /* 0xc2fc00000800780b */ /* 0x000fe20003f8e000 */
[----:B0-----:R-:W-:Y:S01]  /*0650*/  @P2 FADD R10, R2, -R9 ;  /* 0x80000009020a2221 */ /* 0x001fe20000000000 */
[----:B------:R-:W-:-:S03]  /*0660*/  @P2 MOV R2, R9 ;  /* 0x0000000900022202 */ /* 0x000fc60000000f00 */
[----:B------:R-:W-:Y:S01]  /*0670*/  @P2 FMUL R10, R10, 1.4426950216293334961 ;  /* 0x3fb8aa3b0a0a2820 */ /* 0x000fe20000400000 */
[----:B-1----:R-:W-:Y:S01]  /*0680*/  @!P1 FMUL R17, R17, R17 ;  /* 0x0000001111119220 */ /* 0x002fe20000400000 */
[----:B------:R-:W-:Y:S01]  /*0690*/  FSETP.GT.AND P1, PT, R11, R2, PT ;  /* 0x000000020b00720b */ /* 0x000fe20003f24000 */
[----:B------:R-:W-:Y:S01]  /*06a0*/  FADD R14, -R2, R9 ;  /* 0x00000009020e7221 */ /* 0x000fe20000000100 */
[----:B------:R-:W-:Y:S01]  /*06b0*/  @!P0 FMUL R12, R12, 0.5 ;  /* 0x3f0000000c0c8820 */ /* 0x000fe20000400000 */
[----:B------:R-:W-:Y:S01]  /*06c0*/  @P6 FMUL R0, R0, R17 ;  /* 0x0000001100006220 */ /* 0x000fe20000400000 */
[----:B------:R-:W-:Y:S01]  /*06d0*/  @P2 FSETP.GEU.AND P6, PT, R10, -126, PT ;  /* 0xc2fc00000a00280b */ /* 0x000fe20003fce000 */
[----:B------:R-:W-:Y:S01]  /*06e0*/  FMUL R14, R14, 1.4426950216293334961 ;  /* 0x3fb8aa3b0e0e7820 */ /* 0x000fe20000400000 */
[----:B------:R0:W1:Y:S01]  /*06f0*/  @P3 MUFU.EX2 R13, R12 ;  /* 0x0000000c000d3308 */ /* 0x0000620000000800 */
[----:B--2---:R-:W-:Y:S01]  /*0700*/  @!P5 FMUL R23, R23, R23 ;  /* 0x000000171717d220 */ /* 0x004fe20000400000 */
[----:B------:R-:W-:Y:S01]  /*0710*/  PLOP3.LUT P5, PT, PT, PT, PT, 0x80, 0x8 ;  /* 0x000000000008781c */ /* 0x000fe20003faf070 */
[----:B------:R-:W-:Y:S01]  /*0720*/  @!P4 FMUL R8, R8, 0.5 ;  /* 0x3f0000000808c820 */ /* 0x000fe20000400000 */
[----:B------:R-:W-:Y:S01]  /*0730*/  @P2 PLOP3.LUT P5, PT, P6, PT, PT, 0x80, 0x8 ;  /* 0x000000000008281c */ /* 0x000fe200037af070 */
[----:B------:R-:W-:Y:S01]  /*0740*/  FADD R0, R23, R0 ;  /* 0x0000000017007221 */ /* 0x000fe20000000000 */
[----:B------:R-:W-:-:S02]  /*0750*/  FSETP.GEU.AND P6, PT, R14, -126, PT ;  /* 0xc2fc00000e00780b */ /* 0x000fc40003fce000 */
[----:B------:R-:W2:Y:S01]  /*0760*/  MUFU.EX2 R9, R8 ;  /* 0x0000000800097308 */ /* 0x000ea20000000800 */
[----:B0-----:R-:W-:Y:S01]  /*0770*/  @P1 FADD R12, R2, -R11 ;  /* 0x8000000b020c1221 */ /* 0x001fe20000000000 */
[----:B------:R-:W-:-:S03]  /*0780*/  @P1 MOV R2, R11 ;  /* 0x0000000b00021202 */ /* 0x000fc60000000f00 */
[----:B------:R-:W-:Y:S02]  /*0790*/  @P1 FMUL R12, R12, 1.4426950216293334961 ;  /* 0x3fb8aa3b0c0c1820 */ /* 0x000fe40000400000 */
[----:B------:R-:W-:Y:S01]  /*07a0*/  FADD R11, -R2, R11 ;  /* 0x0000000b020b7221 */ /* 0x000fe20000000100 */
[----:B-1----:R-:W-:Y:S01]  /*07b0*/  @!P0 FMUL R13, R13, R13 ;  /* 0x0000000d0d0d8220 */ /* 0x002fe20000400000 */
[----:B------:R-:W-:Y:S01]  /*07c0*/  @!P5 FMUL R10, R10, 0.5 ;  /* 0x3f0000000a0ad820 */ /* 0x000fe20000400000 */
[----:B------:R-:W-:Y:S01]  /*07d0*/  PLOP3.LUT P0, PT, PT, PT, PT, 0x80, 0x8 ;  /* 0x000000000008781c */ /* 0x000fe20003f0f070 */
[----:B------:R-:W-:Y:S01]  /*07e0*/  @!P6 FMUL R14, R14, 0.5 ;  /* 0x3f0000000e0ee820 */ /* 0x000fe20000400000 */
[----:B------:R-:W-:Y:S01]  /*07f0*/  @P3 FMUL R0, R0, R13 ;  /* 0x0000000d00003220 */ /* 0x000fe20000400000 */
[----:B------:R-:W-:Y:S01]  /*0800*/  @P1 FSETP.GEU.AND P3, PT, R12, -126, PT ;  /* 0xc2fc00000c00180b */ /* 0x000fe20003f6e000 */
[----:B------:R-:W0:Y:S01]  /*0810*/  @P2 MUFU.EX2 R13, R10 ;  /* 0x0000000a000d2308 */ /* 0x000e220000000800 */
[----:B------:R-:W-:Y:S01]  /*0820*/  FMUL R11, R11, 1.4426950216293334961 ;  /* 0x3fb8aa3b0b0b7820 */ /* 0x000fe20000400000 */
[----:B--2---:R-:W-:Y:S01]  /*0830*/  @!P4 FMUL R9, R9, R9 ;  /* 0x000000090909c220 */ /* 0x004fe20000400000 */
[----:B------:R-:W-:-:S02]  /*0840*/  @P1 PLOP3.LUT P0, PT, P3, PT, PT, 0x80, 0x8 ;  /* 0x000000000008181c */ /* 0x000fc40001f0f070 */
[----:B------:R-:W-:Y:S01]  /*0850*/  FSETP.GT.AND P3, PT, R3, R2, PT ;  /* 0x000000020300720b */ /* 0x000fe20003f64000 */
[----:B------:R-:W-:Y:S01]  /*0860*/  FADD R0, R9, R0 ;  /* 0x0000000009007221 */ /* 0x000fe20000000000 */
[----:B------:R-:W-:Y:S01]  /*0870*/  FSETP.GEU.AND P4, PT, R11, -126, PT ;  /* 0xc2fc00000b00780b */ /* 0x000fe20003f8e000 */
[----:B------:R-:W1:Y:S08]  /*0880*/  MUFU.EX2 R17, R14 ;  /* 0x0000000e00117308 */ /* 0x000e700000000800 */
[----:B------:R-:W-:Y:S01]  /*0890*/  @!P0 FMUL R12, R12, 0.5 ;  /* 0x3f0000000c0c8820 */ /* 0x000fe20000400000 */
[----:B0-----:R-:W-:Y:S01]  /*08a0*/  @!P5 FMUL R13, R13, R13 ;  /* 0x0000000d0d0dd220 */ /* 0x001fe20000400000 */
[--C-:B------:R-:W-:Y:S01]  /*08b0*/  @P3 FADD R8, R2, -R3.reuse ;  /* 0x8000000302083221 */ /* 0x100fe20000000000 */
[----:B------:R-:W-:Y:S01]  /*08c0*/  @P3 MOV R2, R3 ;  /* 0x0000000300023202 */ /* 0x000fe20000000f00 */
[----:B------:R0:W2:Y:S01]  /*08d0*/  @P1 MUFU.EX2 R9, R12 ;  /* 0x0000000c00091308 */ /* 0x0000a20000000800 */
[----:B------:R-:W-:Y:S01]  /*08e0*/  @P2 FMUL R0, R0, R13 ;  /* 0x0000000d00002220 */ /* 0x000fe20000400000 */
[----:B------:R-:W-:Y:S01]  /*08f0*/  @P3 FMUL R8, R8, 1.4426950216293334961 ;  /* 0x3fb8aa3b08083820 */ /* 0x000fe20000400000 */
[----:B------:R-:W-:Y:S01]  /*0900*/  FSETP.GT.AND P5, PT, R15, R2, PT ;  /* 0x000000020f00720b */ /* 0x000fe20003fa4000 */
[----:B------:R-:W-:Y:S01]  /*0910*/  FADD R3, -R2, R3 ;  /* 0x0000000302037221 */ /* 0x000fe20000000100 */
[----:B-1----:R-:W-:Y:S01]  /*0920*/  @!P6 FMUL R17, R17, R17 ;  /* 0x000000111111e220 */ /* 0x002fe20000400000 */
[----:B------:R-:W-:Y:S01]  /*0930*/  PLOP3.LUT P2, PT, PT, PT, PT, 0x80, 0x8 ;  /* 0x000000000008781c */ /* 0x000fe20003f4f070 */
[----:B------:R-:W-:Y:S01]  /*0940*/  @!P4 FMUL R11, R11, 0.5 ;  /* 0x3f0000000b0bc820 */ /* 0x000fe20000400000 */
[----:B------:R-:W-:Y:S01]  /*0950*/  @P3 FSETP.GEU.AND P6, PT, R8, -126, PT ;  /* 0xc2fc00000800380b */ /* 0x000fe20003fce000 */
[----:B------:R-:W-:Y:S01]  /*0960*/  FADD R0, R17, R0 ;  /* 0x0000000011007221 */ /* 0x000fe20000000000 */
[----:B------:R-:W-:-:S02]  /*0970*/  FMUL R10, R3, 1.4426950216293334961 ;  /* 0x3fb8aa3b030a7820 */ /* 0x000fc40000400000 */
[----:B------:R-:W-:Y:S01]  /*0980*/  @P3 PLOP3.LUT P2, PT, P6, PT, PT, 0x80, 0x8 ;  /* 0x000000000008381c */ /* 0x000fe2000374f070 */
[----:B------:R-:W1:Y:S03]  /*0990*/  MUFU.EX2 R11, R11 ;  /* 0x0000000b000b7308 */ /* 0x000e660000000800 */
[--C-:B0-----:R-:W-:Y:S01]  /*09a0*/  @P5 FADD R12, R2, -R15.reuse ;  /* 0x8000000f020c5221 */ /* 0x101fe20000000000 */
[----:B------:R-:W-:Y:S01]  /*09b0*/  @P5 MOV R2, R15 ;  /* 0x0000000f00025202 */ /* 0x000fe20000000f00 */
[----:B--2---:R-:W-:Y:S01]  /*09c0*/  @!P0 FMUL R9, R9, R9 ;  /* 0x0000000909098220 */ /* 0x004fe20000400000 */
[----:B------:R-:W-:Y:S01]  /*09d0*/  PLOP3.LUT P0, PT, PT, PT, PT, 0x80, 0x8 ;  /* 0x000000000008781c */ /* 0x000fe20003f0f070 */
[----:B------:R-:W-:Y:S02]  /*09e0*/  @P5 FMUL R12, R12, 1.4426950216293334961 ;  /* 0x3fb8aa3b0c0c5820 */ /* 0x000fe40000400000 */
[----:B------:R-:W-:Y:S01]  /*09f0*/  @P1 FMUL R0, R0, R9 ;  /* 0x0000000900001220 */ /* 0x000fe20000400000 */
[----:B------:R-:W-:Y:S01]  /*0a00*/  FADD R15, -R2, R15 ;  /* 0x0000000f020f7221 */ /* 0x000fe20000000100 */
[----:B------:R-:W-:Y:S01]  /*0a10*/  FSETP.GEU.AND P1, PT, R10, -126, PT ;  /* 0xc2fc00000a00780b */ /* 0x000fe20003f2e000 */
[----:B------:R-:W-:Y:S01]  /*0a20*/  @!P2 FMUL R8, R8, 0.5 ;  /* 0x3f0000000808a820 */ /* 0x000fe20000400000 */
[----:B------:R-:W-:Y:S01]  /*0a30*/  @P5 FSETP.GEU.AND P6, PT, R12, -126, PT ;  /* 0xc2fc00000c00580b */ /* 0x000fe20003fce000 */
[----:B------:R-:W-:-:S02]  /*0a40*/  FMUL R15, R15, 1.4426950216293334961 ;  /* 0x3fb8aa3b0f0f7820 */ /* 0x000fc40000400000 */
[----:B------:R-:W0:Y:S01]  /*0a50*/  @P3 MUFU.EX2 R3, R8 ;  /* 0x0000000800033308 */ /* 0x000e220000000800 */
[----:B------:R-:W-:Y:S01]  /*0a60*/  @P5 PLOP3.LUT P0, PT, P6, PT, PT, 0x80, 0x8 ;  /* 0x000000000008581c */ /* 0x000fe2000370f070 */
[----:B-1----:R-:W-:Y:S01]  /*0a70*/  @!P4 FMUL R11, R11, R11 ;  /* 0x0000000b0b0bc220 */ /* 0x002fe20000400000 */
[----:B------:R-:W-:-:S03]  /*0a80*/  FSETP.GEU.AND P6, PT, R15, -126, PT ;  /* 0xc2fc00000f00780b */ /* 0x000fc60003fce000 */
[----:B------:R-:W-:Y:S02]  /*0a90*/  FADD R0, R11, R0 ;  /* 0x000000000b007221 */ /* 0x000fe40000000000 */
[----:B------:R-:W-:-:S04]  /*0aa0*/  @!P1 FMUL R10, R10, 0.5 ;  /* 0x3f0000000a0a9820 */ /* 0x000fc80000400000 */
[----:B------:R-:W1:Y:S02]  /*0ab0*/  MUFU.EX2 R9, R10 ;  /* 0x0000000a00097308 */ /* 0x000e640000000800 */
[----:B------:R-:W-:Y:S02]  /*0ac0*/  @!P0 FMUL R12, R12, 0.5 ;  /* 0x3f0000000c0c8820 */ /* 0x000fe40000400000 */
[----:B------:R-:W-:Y:S01]  /*0ad0*/  @!P6 FMUL R15, R15, 0.5 ;  /* 0x3f0000000f0fe820 */ /* 0x000fe20000400000 */
[----:B0-----:R-:W-:-:S03]  /*0ae0*/  @!P2 FMUL R3, R3, R3 ;  /* 0x000000030303a220 */ /* 0x001fc60000400000 */
[----:B------:R-:W0:Y:S01]  /*0af0*/  @P5 MUFU.EX2 R13, R12 ;  /* 0x0000000c000d5308 */ /* 0x000e220000000800 */
[----:B------:R-:W-:-:S07]  /*0b00*/  @P3 FMUL R0, R0, R3 ;  /* 0x0000000300003220 */ /* 0x000fce0000400000 */
[----:B------:R-:W2:Y:S01]  /*0b10*/  MUFU.EX2 R11, R15 ;  /* 0x0000000f000b7308 */ /* 0x000ea20000000800 */
[----:B-1----:R-:W-:-:S04]  /*0b20*/  @!P1 FMUL R9, R9, R9 ;  /* 0x0000000909099220 */ /* 0x002fc80000400000 */
[----:B------:R-:W-:Y:S01]  /*0b30*/  FADD R0, R9, R0 ;  /* 0x0000000009007221 */ /* 0x000fe20000000000 */
[----:B0-----:R-:W-:-:S04]  /*0b40*/  @!P0 FMUL R13, R13, R13 ;  /* 0x0000000d0d0d8220 */ /* 0x001fc80000400000 */
[----:B------:R-:W-:Y:S01]  /*0b50*/  @P5 FMUL R0, R0, R13 ;  /* 0x0000000d00005220 */ /* 0x000fe20000400000 */
[----:B--2---:R-:W-:-:S04]  /*0b60*/  @!P6 FMUL R11, R11, R11 ;  /* 0x0000000b0b0be220 */ /* 0x004fc80000400000 */
[----:B------:R-:W-:Y:S01]  /*0b70*/  FADD R0, R11, R0 ;  /* 0x000000000b007221 */ /* 0x000fe20000000000 */
[----:B------:R-:W-:Y:S06]  /*0b80*/  BRA.U !UP0, `(.L_x_23) ;  /* 0x0000000908787547 */ /* 0x000fec000b800000 */
[----:B------:R-:W-:-:S07]  /*0b90*/  IADD3 R3, PT, PT, R7, 0x8, RZ ;  /* 0x0000000807037810 */ /* 0x000fce0007ffe0ff */
.L_x_24:
        /* <DEDUP_REMOVED lines=9> */
[----:B------:R-:W-:Y:S01]  /*0c30*/  PLOP3.LUT P1, PT, PT, PT, PT, 0x80, 0x8 ;  /* 0x000000000008781c */ /* 0x000fe20003f2f070 */
[----:B------:R-:W-:Y:S01]  /*0c40*/  UIADD3 UR5, UPT, UPT, UR5, 0x8, URZ ;  /* 0x0000000805057890 */ /* 0x000fe2000fffe0ff */
[----:B------:R-:W-:-:S03]  /*0c50*/  IADD3 R3, PT, PT, R3, 0x8, RZ ;  /* 0x0000000803037810 */ /* 0x000fc60007ffe0ff */
[----:B------:R-:W-:Y:S01]  /*0c60*/  UISETP.NE.AND UP0, UPT, UR5, URZ, UPT ;  /* 0x000000ff0500728c */ /* 0x000fe2000bf05270 */
[----:B--2---:R-:W-:-:S13]  /*0c70*/  FSETP.GT.AND P5, PT, R23, R2, PT ;  /* 0x000000021700720b */ /* 0x004fda0003fa4000 */
[----:B------:R-:W-:Y:S01]  /*0c80*/  @P5 FADD R8, R2, -R23 ;  /* 0x8000001702085221 */ /* 0x000fe20000000000 */
[----:B------:R-:W-:-:S03]  /*0c90*/  @P5 MOV R2, R23 ;  /* 0x0000001700025202 */ /* 0x000fc60000000f00 */
[----:B------:R-:W-:Y:S01]  /*0ca0*/  @P5 FMUL R10, R8, 1.4426950216293334961 ;  /* 0x3fb8aa3b080a5820 */ /* 0x000fe20000400000 */
[----:B---3--:R-:W-:Y:S01]  /*0cb0*/  FSETP.GT.AND P4, PT, R25, R2, PT ;  /* 0x000000021900720b */ /* 0x008fe20003f84000 */
[----:B------:R-:W-:-:S03]  /*0cc0*/  FADD R8, -R2, R23 ;  /* 0x0000001702087221 */ /* 0x000fc60000000100 */
[----:B------:R-:W-:Y:S01]  /*0cd0*/  @P5 FSETP.GEU.AND P0, PT, R10, -126, PT ;  /* 0xc2fc00000a00580b */ /* 0x000fe20003f0e000 */
[----:B------:R-:W-:-:S03]  /*0ce0*/  FMUL R16, R8, 1.4426950216293334961 ;  /* 0x3fb8aa3b08107820 */ /* 0x000fc60000400000 */
[----:B------:R-:W-:Y:S02]  /*0cf0*/  @P5 PLOP3.LUT P1, PT, P0, PT, PT, 0x80, 0x8 ;  /* 0x000000000008581c */ /* 0x000fe4000072f070 */
[----:B------:R-:W-:Y:S02]  /*0d00*/  FSETP.GEU.AND P3, PT, R16, -126, PT ;  /* 0xc2fc00001000780b */ /* 0x000fe40003f6e000 */
[----:B------:R-:W-:Y:S01]  /*0d10*/  PLOP3.LUT P0, PT, PT, PT, PT, 0x80, 0x8 ;  /* 0x000000000008781c */ /* 0x000fe20003f0f070 */
[----:B------:R-:W-:Y:S01]  /*0d20*/  @P4 FADD R8, R2, -R25 ;  /* 0x8000001902084221 */ /* 0x000fe20000000000 */
[----:B------:R-:W-:-:S03]  /*0d30*/  @P4 MOV R2, R25 ;  /* 0x0000001900024202 */ /* 0x000fc60000000f00 */
[----:B------:R-:W-:Y:S01]  /*0d40*/  @P4 FMUL R14, R8, 1.4426950216293334961 ;  /* 0x3fb8aa3b080e4820 */ /* 0x000fe20000400000 */
[----:B----4-:R-:W-:Y:S01]  /*0d50*/  FSETP.GT.AND P6, PT, R19, R2, PT ;  /* 0x000000021300720b */ /* 0x010fe20003fc4000 */
[----:B------:R-:W-:Y:S02]  /*0d60*/  FADD R8, -R2, R25 ;  /* 0x0000001902087221 */ /* 0x000fe40000000100 */
[----:B------:R-:W-:Y:S01]  /*0d70*/  @!P1 FMUL R10, R10, 0.5 ;  /* 0x3f0000000a0a9820 */ /* 0x000fe20000400000 */
[----:B------:R-:W-:Y:S01]  /*0d80*/  @P4 FSETP.GEU.AND P2, PT, R14, -126, PT ;  /* 0xc2fc00000e00480b */ /* 0x000fe20003f4e000 */
[----:B------:R-:W-:Y:S01]  /*0d90*/  @!P3 FMUL R16, R16, 0.5 ;  /* 0x3f0000001010b820 */ /* 0x000fe20000400000 */
[----:B------:R-:W-:Y:S01]  /*0da0*/  FMUL R12, R8, 1.4426950216293334961 ;  /* 0x3fb8aa3b080c7820 */ /* 0x000fe20000400000 */
[----:B------:R1:W2:Y:S01]  /*0db0*/  @P5 MUFU.EX2 R23, R10 ;  /* 0x0000000a00175308 */ /* 0x0002a20000000800 */
[----:B------:R-:W-:-:S03]  /*0dc0*/  @P4 PLOP3.LUT P0, PT, P2, PT, PT, 0x80, 0x8 ;  /* 0x000000000008481c */ /* 0x000fc6000170f070 */
[----:B------:R-:W-:Y:S02]  /*0dd0*/  FSETP.GEU.AND P2, PT, R12, -126, PT ;  /* 0xc2fc00000c00780b */ /* 0x000fe40003f4e000 */
[--C-:B------:R-:W-:Y:S01]  /*0de0*/  @P6 FADD R8, R2, -R19.reuse ;  /* 0x8000001302086221 */ /* 0x100fe20000000000 */
[----:B------:R-:W-:Y:S01]  /*0df0*/  @P6 MOV R2, R19 ;  /* 0x0000001300026202 */ /* 0x000fe20000000f00 */
[----:B0-----:R-:W0:Y:S02]  /*0e00*/  MUFU.EX2 R21, R16 ;  /* 0x0000001000157308 */ /* 0x001e240000000800 */
[----:B-1----:R-:W-:Y:S02]  /*0e10*/  @P6 FMUL R10, R8, 1.4426950216293334961 ;  /* 0x3fb8aa3b080a6820 */ /* 0x002fe40000400000 */
[----:B------:R-:W-:Y:S02]  /*0e20*/  FADD R19, -R2, R19 ;  /* 0x0000001302137221 */ /* 0x000fe40000000100 */
[----:B------:R-:W-:-:S02]  /*0e30*/  @!P0 FMUL R14, R14, 0.5 ;  /* 0x3f0000000e0e8820 */ /* 0x000fc40000400000 */
[----:B------:R-:W-:Y:S01]  /*0e40*/  FMUL R19, R19, 1.4426950216293334961 ;  /* 0x3fb8aa3b13137820 */ /* 0x000fe20000400000 */
[----:B--2---:R-:W-:Y:S01]  /*0e50*/  @!P1 FMUL R23, R23, R23 ;  /* 0x0000001717179220 */ /* 0x004fe20000400000 */
[----:B------:R-:W-:Y:S01]  /*0e60*/  @!P2 FMUL R12, R12, 0.5 ;  /* 0x3f0000000c0ca820 */ /* 0x000fe20000400000 */
[----:B------:R-:W-:Y:S01]  /*0e70*/  PLOP3.LUT P1, PT, PT, PT, PT, 0x80, 0x8 ;  /* 0x000000000008781c */ /* 0x000fe20003f2f070 */
[----:B------:R-:W1:Y:S01]  /*0e80*/  @P4 MUFU.EX2 R14, R14 ;  /* 0x0000000e000e4308 */ /* 0x000e620000000800 */
[----:B------:R-:W-:Y:S01]  /*0e90*/  @P5 FMUL R0, R0, R23 ;  /* 0x0000001700005220 */ /* 0x000fe20000400000 */
[----:B------:R-:W-:Y:S01]  /*0ea0*/  @P6 FSETP.GEU.AND P5, PT, R10, -126, PT ;  /* 0xc2fc00000a00680b */ /* 0x000fe20003fae000 */
[----:B0-----:R-:W-:Y:S01]  /*0eb0*/  @!P3 FMUL R21, R21, R21 ;  /* 0x000000151515b220 */ /* 0x001fe20000400000 */
[----:B-----5:R-:W-:-:S04]  /*0ec0*/  FSETP.GT.AND P3, PT, R17, R2, PT ;  /* 0x000000021100720b */ /* 0x020fc80003f64000 */
[----:B------:R-:W0:Y:S01]  /*0ed0*/  MUFU.EX2 R12, R12 ;  /* 0x0000000c000c7308 */ /* 0x000e220000000800 */
[----:B------:R-:W-:Y:S01]  /*0ee0*/  @P6 PLOP3.LUT P1, PT, P5, PT, PT, 0x80, 0x8 ;  /* 0x000000000008681c */ /* 0x000fe20002f2f070 */
[----:B------:R-:W-:Y:S01]  /*0ef0*/  FADD R21, R21, R0 ;  /* 0x0000000015157221 */ /* 0x000fe20000000000 */
[----:B------:R-:W-:Y:S01]  /*0f00*/  FSETP.GEU.AND P5, PT, R19, -126, PT ;  /* 0xc2fc00001300780b */ /* 0x000fe20003fae000 */
[----:B-1----:R-:W-:Y:S01]  /*0f10*/  @!P0 FMUL R14, R14, R14 ;  /* 0x0000000e0e0e8220 */ /* 0x002fe20000400000 */
[----:B------:R-:W-:-:S04]  /*0f20*/  PLOP3.LUT P0, PT, PT, PT, PT, 0x80, 0x8 ;  /* 0x000000000008781c */ /* 0x000fc80003f0f070 */
[----:B------:R-:W-:Y:S01]  /*0f30*/  @P3 FADD R8, R2, -R17 ;  /* 0x8000001102083221 */ /* 0x000fe20000000000 */
[----:B------:R-:W-:Y:S01]  /*0f40*/  @P3 MOV R2, R17 ;  /* 0x0000001100023202 */ /* 0x000fe20000000f00 */
[----:B------:R-:W-:-:S03]  /*0f50*/  @P4 FMUL R21, R14, R21 ;  /* 0x000000150e154220 */ /* 0x000fc60000400000 */
[----:B------:R-:W-:Y:S01]  /*0f60*/  @!P1 FMUL R10, R10, 0.5 ;  /* 0x3f0000000a0a9820 */ /* 0x000fe20000400000 */
[----:B------:R-:W-:Y:S01]  /*0f70*/  @P3 FMUL R8, R8, 1.4426950216293334961 ;  /* 0x3fb8aa3b08083820 */ /* 0x000fe20000400000 */
[----:B------:R-:W-:Y:S01]  /*0f80*/  @!P5 FMUL R19, R19, 0.5 ;  /* 0x3f0000001313d820 */ /* 0x000fe20000400000 */
[----:B0-----:R-:W-:Y:S01]  /*0f90*/  @!P2 FMUL R12, R12, R12 ;  /* 0x0000000c0c0ca220 */ /* 0x001fe20000400000 */
[----:B------:R-:W0:Y:S01]  /*0fa0*/  @P6 MUFU.EX2 R14, R10 ;  /* 0x0000000a000e6308 */ /* 0x000e220000000800 */
[----:B------:R-:W-:Y:S01]  /*0fb0*/  FSETP.GT.AND P2, PT, R15, R2, PT ;  /* 0x000000020f00720b */ /* 0x000fe20003f44000 */
[----:B------:R-:W-:Y:S01]  /*0fc0*/  FADD R17, -R2, R17 ;  /* 0x0000001102117221 */ /* 0x000fe20000000100 */
[----:B------:R-:W-:Y:S01]  /*0fd0*/  @P3 FSETP.GEU.AND P4, PT, R8, -126, PT ;  /* 0xc2fc00000800380b */ /* 0x000fe20003f8e000 */
[----:B------:R-:W-:Y:S02]  /*0fe0*/  FADD R21, R12, R21 ;  /* 0x000000150c157221 */ /* 0x000fe40000000000 */
[----:B------:R-:W-:Y:S01]  /*0ff0*/  FMUL R17, R17, 1.4426950216293334961 ;  /* 0x3fb8aa3b11117820 */ /* 0x000fe20000400000 */
[----:B------:R-:W-:Y:S01]  /*1000*/  @P3 PLOP3.LUT P0, PT, P4, PT, PT, 0x80, 0x8 ;  /* 0x000000000008381c */ /* 0x000fe2000270f070 */
[----:B------:R-:W1:Y:S03]  /*1010*/  MUFU.EX2 R19, R19 ;  /* 0x0000001300137308 */ /* 0x000e660000000800 */
[----:B------:R-:W-:-:S03]  /*1020*/  FSETP.GEU.AND P4, PT, R17, -126, PT ;  /* 0xc2fc00001100780b */ /* 0x000fc60003f8e000 */
[--C-:B------:R-:W-:Y:S01]  /*1030*/  @P2 FADD R0, R2, -R15.reuse ;  /* 0x8000000f02002221 */ /* 0x100fe20000000000 */
[----:B------:R-:W-:Y:S01]  /*1040*/  @P2 MOV R2, R15 ;  /* 0x0000000f00022202 */ /* 0x000fe20000000f00 */
[----:B0-----:R-:W-:Y:S02]  /*1050*/  @!P1 FMUL R14, R14, R14 ;  /* 0x0000000e0e0e9220 */ /* 0x001fe40000400000 */
[----:B------:R-:W-:Y:S01]  /*1060*/  @P2 FMUL R12, R0, 1.4426950216293334961 ;  /* 0x3fb8aa3b000c2820 */ /* 0x000fe20000400000 */
[----:B------:R-:W-:Y:S01]  /*1070*/  FSETP.GT.AND P1, PT, R13, R2, PT ;  /* 0x000000020d00720b */ /* 0x000fe20003f24000 */
[----:B------:R-:W-:Y:S01]  /*1080*/  @!P0 FMUL R8, R8, 0.5 ;  /* 0x3f00000008088820 */ /* 0x000fe20000400000 */
[----:B------:R-:W-:Y:S01]  /*1090*/  @P6 FMUL R21, R14, R21 ;  /* 0x000000150e156220 */ /* 0x000fe20000400000 */
[----:B------:R-:W-:Y:S01]  /*10a0*/  FADD R15, -R2, R15 ;  /* 0x0000000f020f7221 */ /* 0x000fe20000000100 */
[----:B------:R-:W-:Y:S01]  /*10b0*/  @P2 FSETP.GEU.AND P6, PT, R12, -126, PT ;  /* 0xc2fc00000c00280b */ /* 0x000fe20003fce000 */
[----:B------:R0:W2:Y:S01]  /*10c0*/  @P3 MUFU.EX2 R10, R8 ;  /* 0x00000008000a3308 */ /* 0x0000a20000000800 */
[----:B-1----:R-:W-:Y:S01]  /*10d0*/  @!P5 FMUL R19, R19, R19 ;  /* 0x000000131313d220 */ /* 0x002fe20000400000 */
[----:B------:R-:W-:Y:S01]  /*10e0*/  PLOP3.LUT P5, PT, PT, PT, PT, 0x80, 0x8 ;  /* 0x000000000008781c */ /* 0x000fe20003faf070 */
[----:B------:R-:W-:Y:S01]  /*10f0*/  FMUL R15, R15, 1.4426950216293334961 ;  /* 0x3fb8aa3b0f0f7820 */ /* 0x000fe20000400000 */
[----:B------:R-:W-:Y:S01]  /*1100*/  @P2 PLOP3.LUT P5, PT, P6, PT, PT, 0x80, 0x8 ;  /* 0x000000000008281c */ /* 0x000fe200037af070 */
[----:B------:R-:W-:Y:S01]  /*1110*/  FADD R19, R19, R21 ;  /* 0x0000001513137221 */ /* 0x000fe20000000000 */
[----:B------:R-:W-:-:S02]  /*1120*/  @!P4 FMUL R17, R17, 0.5 ;  /* 0x3f0000001111c820 */ /* 0x000fc40000400000 */
[--C-:B------:R-:W-:Y:S01]  /*1130*/  @P1 FADD R0, R2, -R13.reuse ;  /* 0x8000000d02001221 */ /* 0x100fe20000000000 */
[----:B------:R-:W-:Y:S02]  /*1140*/  FSETP.GEU.AND P6, PT, R15, -126, PT ;  /* 0xc2fc00000f00780b */ /* 0x000fe40003fce000 */
[----:B------:R-:W-:Y:S01]  /*1150*/  @P1 MOV R2, R13 ;  /* 0x0000000d00021202 */ /* 0x000fe20000000f00 */
[----:B0-----:R-:W-:Y:S01]  /*1160*/  @P1 FMUL R8, R0, 1.4426950216293334961 ;  /* 0x3fb8aa3b00081820 */ /* 0x001fe20000400000 */
[----:B------:R-:W0:Y:S03]  /*1170*/  MUFU.EX2 R17, R17 ;  /* 0x0000001100117308 */ /* 0x000e260000000800 */
[----:B------:R-:W-:Y:S01]  /*1180*/  FADD R13, -R2, R13 ;  /* 0x0000000d020d7221 */ /* 0x000fe20000000100 */
[----:B--2---:R-:W-:Y:S01]  /*1190*/  @!P0 FMUL R10, R10, R10 ;  /* 0x0000000a0a0a8220 */ /* 0x004fe20000400000 */
[----:B------:R-:W-:Y:S01]  /*11a0*/  @!P5 FMUL R12, R12, 0.5 ;  /* 0x3f0000000c0cd820 */ /* 0x000fe20000400000 */
[----:B------:R-:W-:-:S02]  /*11b0*/  PLOP3.LUT P0, PT, PT, PT, PT, 0x80, 0x8 ;  /* 0x000000000008781c */ /* 0x000fc40003f0f070 */
[----:B------:R-:W-:Y:S01]  /*11c0*/  @P3 FMUL R19, R10, R19 ;  /* 0x000000130a133220 */ /* 0x000fe20000400000 */
[----:B------:R-:W-:Y:S01]  /*11d0*/  @P1 FSETP.GEU.AND P3, PT, R8, -126, PT ;  /* 0xc2fc00000800180b */ /* 0x000fe20003f6e000 */
[----:B------:R-:W1:Y:S01]  /*11e0*/  @P2 MUFU.EX2 R14, R12 ;  /* 0x0000000c000e2308 */ /* 0x000e620000000800 */
[----:B------:R-:W-:Y:S01]  /*11f0*/  @!P6 FMUL R15, R15, 0.5 ;  /* 0x3f0000000f0fe820 */ /* 0x000fe20000400000 */
[----:B------:R-:W-:Y:S01]  /*1200*/  FMUL R10, R13, 1.4426950216293334961 ;  /* 0x3fb8aa3b0d0a7820 */ /* 0x000fe20000400000 */
[----:B------:R-:W-:Y:S02]  /*1210*/  @P1 PLOP3.LUT P0, PT, P3, PT, PT, 0x80, 0x8 ;  /* 0x000000000008181c */ /* 0x000fe40001f0f070 */
[----:B------:R-:W-:Y:S01]  /*1220*/  FSETP.GT.AND P3, PT, R11, R2, PT ;  /* 0x000000020b00720b */ /* 0x000fe20003f64000 */
[----:B0-----:R-:W-:Y:S02]  /*1230*/  @!P4 FMUL R17, R17, R17 ;  /* 0x000000111111c220 */ /* 0x001fe40000400000 */
[----:B------:R-:W0:Y:S01]  /*1240*/  MUFU.EX2 R15, R15 ;  /* 0x0000000f000f7308 */ /* 0x000e220000000800 */
[----:B------:R-:W-:Y:S01]  /*1250*/  FSETP.GEU.AND P4, PT, R10, -126, PT ;  /* 0xc2fc00000a00780b */ /* 0x000fe20003f8e000 */
[----:B------:R-:W-:-:S06]  /*1260*/  FADD R17, R17, R19 ;  /* 0x0000001311117221 */ /* 0x000fcc0000000000 */
[----:B------:R-:W-:Y:S01]  /*1270*/  @!P0 FMUL R8, R8, 0.5 ;  /* 0x3f00000008088820 */ /* 0x000fe20000400000 */
[----:B-1----:R-:W-:Y:S01]  /*1280*/  @!P5 FMUL R14, R14, R14 ;  /* 0x0000000e0e0ed220 */ /* 0x002fe20000400000 */
[--C-:B------:R-:W-:Y:S01]  /*1290*/  @P3 FADD R0, R2, -R11.reuse ;  /* 0x8000000b02003221 */ /* 0x100fe20000000000 */
[----:B------:R-:W-:Y:S01]  /*12a0*/  @P3 MOV R2, R11 ;  /* 0x0000000b00023202 */ /* 0x000fe20000000f00 */
[----:B------:R-:W1:Y:S01]  /*12b0*/  @P1 MUFU.EX2 R12, R8 ;  /* 0x00000008000c1308 */ /* 0x000e620000000800 */
[----:B------:R-:W-:Y:S01]  /*12c0*/  @P2 FMUL R17, R14, R17 ;  /* 0x000000110e112220 */ /* 0x000fe20000400000 */
[----:B------:R-:W-:Y:S01]  /*12d0*/  @P3 FMUL R13, R0, 1.4426950216293334961 ;  /* 0x3fb8aa3b000d3820 */ /* 0x000fe20000400000 */
[----:B------:R-:W-:Y:S01]  /*12e0*/  FSETP.GT.AND P5, PT, R9, R2, PT ;  /* 0x000000020900720b */ /* 0x000fe20003fa4000 */
[----:B------:R-:W-:Y:S01]  /*12f0*/  FADD R11, -R2, R11 ;  /* 0x0000000b020b7221 */ /* 0x000fe20000000100 */
[----:B0-----:R-:W-:Y:S01]  /*1300*/  @!P6 FMUL R15, R15, R15 ;  /* 0x0000000f0f0fe220 */ /* 0x001fe20000400000 */
[----:B------:R-:W-:Y:S01]  /*1310*/  PLOP3.LUT P2, PT, PT, PT, PT, 0x80, 0x8 ;  /* 0x000000000008781c */ /* 0x000fe20003f4f070 */
[----:B------:R-:W-:Y:S01]  /*1320*/  @!P4 FMUL R10, R10, 0.5 ;  /* 0x3f0000000a0ac820 */ /* 0x000fe20000400000 */
[----:B------:R-:W-:Y:S01]  /*1330*/  @P3 FSETP.GEU.AND P6, PT, R13, -126, PT ;  /* 0xc2fc00000d00380b */ /* 0x000fe20003fce000 */
[----:B------:R-:W-:Y:S01]  /*1340*/  FADD R15, R15, R17 ;  /* 0x000000110f0f7221 */ /* 0x000fe20000000000 */
[----:B------:R-:W-:-:S02]  /*1350*/  FMUL R11, R11, 1.4426950216293334961 ;  /* 0x3fb8aa3b0b0b7820 */ /* 0x000fc40000400000 */
[----:B------:R-:W-:-:S04]  /*1360*/  @P3 PLOP3.LUT P2, PT, P6, PT, PT, 0x80, 0x8 ;  /* 0x000000000008381c */ /* 0x000fc8000374f070 */
[--C-:B------:R-:W-:Y:S01]  /*1370*/  @P5 FADD R0, R2, -R9.reuse ;  /* 0x8000000902005221 */ /* 0x100fe20000000000 */
[----:B------:R-:W-:Y:S01]  /*1380*/  @P5 MOV R2, R9 ;  /* 0x0000000900025202 */ /* 0x000fe20000000f00 */
[----:B-1----:R-:W-:Y:S01]  /*1390*/  @!P0 FMUL R12, R12, R12 ;  /* 0x0000000c0c0c8220 */ /* 0x002fe20000400000 */
[----:B------:R-:W-:Y:S01]  /*13a0*/  PLOP3.LUT P0, PT, PT, PT, PT, 0x80, 0x8 ;  /* 0x000000000008781c */ /* 0x000fe20003f0f070 */
[----:B------:R-:W-:Y:S02]  /*13b0*/  @P5 FMUL R8, R0, 1.4426950216293334961 ;  /* 0x3fb8aa3b00085820 */ /* 0x000fe40000400000 */
[----:B------:R-:W-:Y:S01]  /*13c0*/  @P1 FMUL R15, R12, R15 ;  /* 0x0000000f0c0f1220 */ /* 0x000fe20000400000 */
[----:B------:R-:W-:Y:S01]  /*13d0*/  FADD R9, -R2, R9 ;  /* 0x0000000902097221 */ /* 0x000fe20000000100 */
[----:B------:R-:W-:Y:S01]  /*13e0*/  FSETP.GEU.AND P1, PT, R11, -126, PT ;  /* 0xc2fc00000b00780b */ /* 0x000fe20003f2e000 */
[----:B------:R-:W0:Y:S01]  /*13f0*/  MUFU.EX2 R0, R10 ;  /* 0x0000000a00007308 */ /* 0x000e220000000800 */
[----:B------:R-:W-:Y:S01]  /*1400*/  @P5 FSETP.GEU.AND P6, PT, R8, -126, PT ;  /* 0xc2fc00000800580b */ /* 0x000fe20003fce000 */
[----:B------:R-:W-:Y:S01]  /*1410*/  FMUL R9, R9, 1.4426950216293334961 ;  /* 0x3fb8aa3b09097820 */ /* 0x000fe20000400000 */
[----:B------:R-:W-:-:S02]  /*1420*/  @!P2 FMUL R13, R13, 0.5 ;  /* 0x3f0000000d0da820 */ /* 0x000fc40000400000 */
[----:B------:R-:W-:Y:S02]  /*1430*/  @P5 PLOP3.LUT P0, PT, P6, PT, PT, 0x80, 0x8 ;  /* 0x000000000008581c */ /* 0x000fe4000370f070 */
[----:B------:R-:W-:Y:S01]  /*1440*/  FSETP.GEU.AND P6, PT, R9, -126, PT ;  /* 0xc2fc00000900780b */ /* 0x000fe20003fce000 */
[----:B------:R-:W1:Y:S04]  /*1450*/  @P3 MUFU.EX2 R14, R13 ;  /* 0x0000000d000e3308 */ /* 0x000e680000000800 */
[----:B------:R-:W-:-:S04]  /*1460*/  @!P1 FMUL R11, R11, 0.5 ;  /* 0x3f0000000b0b9820 */ /* 0x000fc80000400000 */
[----:B------:R-:W2:Y:S01]  /*1470*/  MUFU.EX2 R12, R11 ;  /* 0x0000000b000c7308 */ /* 0x000ea20000000800 */
[----:B0-----:R-:W-:Y:S01]  /*1480*/  @!P4 FMUL R0, R0, R0 ;  /* 0x000000000000c220 */ /* 0x001fe20000400000 */
[----:B------:R-:W-:Y:S02]  /*1490*/  @!P0 FMUL R8, R8, 0.5 ;  /* 0x3f00000008088820 */ /* 0x000fe40000400000 */
[----:B------:R-:W-:Y:S01]  /*14a0*/  @!P6 FMUL R9, R9, 0.5 ;  /* 0x3f0000000909e820 */ /* 0x000fe20000400000 */
[----:B------:R-:W-:-:S03]  /*14b0*/  FADD R15, R0, R15 ;  /* 0x0000000f000f7221 */ /* 0x000fc60000000000 */
[----:B------:R-:W0:Y:S01]  /*14c0*/  @P5 MUFU.EX2 R10, R8 ;  /* 0x00000008000a5308 */ /* 0x000e220000000800 */
[----:B-1----:R-:W-:-:S04]  /*14d0*/  @!P2 FMUL R14, R14, R14 ;  /* 0x0000000e0e0ea220 */ /* 0x002fc80000400000 */
[----:B------:R-:W-:-:S03]  /*14e0*/  @P3 FMUL R15, R14, R15 ;  /* 0x0000000f0e0f3220 */ /* 0x000fc60000400000 */
[----:B------:R-:W1:Y:S01]  /*14f0*/  MUFU.EX2 R0, R9 ;  /* 0x0000000900007308 */ /* 0x000e620000000800 */
[----:B--2---:R-:W-:-:S04]  /*1500*/  @!P1 FMUL R12, R12, R12 ;  /* 0x0000000c0c0c9220 */ /* 0x004fc80000400000 */
[----:B------:R-:W-:Y:S01]  /*1510*/  FADD R15, R12, R15 ;  /* 0x0000000f0c0f7221 */ /* 0x000fe20000000000 */
[----:B0-----:R-:W-:-:S04]  /*1520*/  @!P0 FMUL R10, R10, R10 ;  /* 0x0000000a0a0a8220 */ /* 0x001fc80000400000 */
[----:B------:R-:W-:Y:S01]  /*1530*/  @P5 FMUL R15, R10, R15 ;  /* 0x0000000f0a0f5220 */ /* 0x000fe20000400000 */
[----:B-1----:R-:W-:-:S04]  /*1540*/  @!P6 FMUL R0, R0, R0 ;  /* 0x000000000000e220 */ /* 0x002fc80000400000 */
[----:B------:R-:W-:Y:S01]  /*1550*/  FADD R0, R0, R15 ;  /* 0x0000000f00007221 */ /* 0x000fe20000000000 */
[----:B------:R-:W-:Y:S06]  /*1560*/  BRA.U UP0, `(.L_x_24) ;  /* 0xfffffff5008c7547 */ /* 0x000fec000b83ffff */
.L_x_23:
[----:B------:R-:W-:Y:S01]  /*1570*/  UISETP.NE.AND UP0, UPT, UR7, URZ, UPT ;  /* 0x000000ff0700728c */ /* 0x000fe2000bf05270 */
[----:B------:R-:W-:-:S08]  /*1580*/  MOV R3, R0 ;  /* 0x0000000000037202 */ /* 0x000fd00000000f00 */
[----:B------:R-:W-:Y:S05]  /*1590*/  BRA.U !UP0, `(.L_x_22) ;  /* 0x00000009086c7547 */ /* 0x000fea000b800000 */
[----:B------:R-:W0:Y:S01]  /*15a0*/  LDCU UR5, c[0x0][0x38c] ;  /* 0x00007180ff0577ac */ /* 0x000e220008000800 */
[----:B------:R-:W-:Y:S02]  /*15b0*/  UISETP.GE.U32.AND UP0, UPT, UR7, 0x4, UPT ;  /* 0x000000040700788c */ /* 0x000fe4000bf06070 */
[----:B0-----:R-:W-:-:S04]  /*15c0*/  ULOP3.LUT UR6, UR5, 0x3, URZ, 0xc0, !UPT ;  /* 0x0000000305067892 */ /* 0x001fc8000f8ec0ff */
[----:B------:R-:W-:-:S03]  /*15d0*/  UISETP.NE.AND UP1, UPT, UR6, URZ, UPT ;  /* 0x000000ff0600728c */ /* 0x000fc6000bf25270 */
[----:B------:R-:W-:Y:S08]  /*15e0*/  BRA.U !UP0, `(.L_x_25) ;  /* 0x0000000508407547 */ /* 0x000ff0000b800000 */
[----:B------:R-:W0:Y:S01]  /*15f0*/  LDC.64 R4, c[0x0][0x380] ;  /* 0x0000e000ff047b82 */ /* 0x000e220000000a00 */
[----:B------:R-:W-:-:S05]  /*1600*/  IADD3 R9, PT, PT, R7, UR4, RZ ;  /* 0x0000000407097c10 */ /* 0x000fca000fffe0ff */
[----:B0-----:R-:W-:-:S05]  /*1610*/  IMAD.WIDE R4, R9, 0x4, R4 ;  /* 0x0000000409047825 */ /* 0x001fca00078e0204 */
[----:B------:R-:W2:Y:S04]  /*1620*/  LDG.E R9, desc[UR8][R4.64] ;  /* 0x0000000804097981 */ /* 0x000ea8000c1e1900 */
[----:B------:R-:W3:Y:S04]  /*1630*/  LDG.E R11, desc[UR8][R4.64+0x4] ;  /* 0x00000408040b7981 */ /* 0x000ee8000c1e1900 */
[----:B------:R-:W4:Y:S04]  /*1640*/  LDG.E R13, desc[UR8][R4.64+0x8] ;  /* 0x00000808040d7981 */ /* 0x000f28000c1e1900 */
[----:B------:R0:W5:Y:S01]  /*1650*/  LDG.E R15, desc[UR8][R4.64+0xc] ;  /* 0x00000c08040f7981 */ /* 0x000162000c1e1900 */
[----:B------:R-:W-:Y:S01]  /*1660*/  PLOP3.LUT P4, PT, PT, PT, PT, 0x80, 0x8 ;  /* 0x000000000008781c */ /* 0x000fe20003f8f070 */
[----:B------:R-:W-:Y:S01]  /*1670*/  UIADD3 UR4, UPT, UPT, UR4, 0x4, URZ ;  /* 0x0000000404047890 */ /* 0x000fe2000fffe0ff */
        /* <DEDUP_REMOVED lines=11> */
[----:B0-----:R-:W-:Y:S01]  /*1730*/  @P2 FADD R4, R2, -R11 ;  /* 0x8000000b02042221 */ /* 0x001fe20000000000 */
[----:B------:R-:W-:-:S03]  /*1740*/  @P2 MOV R2, R11 ;  /* 0x0000000b00022202 */ /* 0x000fc60000000f00 */
[----:B------:R-:W-:Y:S02]  /*1750*/  @P2 FMUL R4, R4, 1.4426950216293334961 ;  /* 0x3fb8aa3b04042820 */ /* 0x000fe40000400000 */
[----:B------:R-:W-:Y:S02]  /*1760*/  FADD R5, -R2, R11 ;  /* 0x0000000b02057221 */ /* 0x000fe40000000100 */
[----:B------:R-:W-:Y:S01]  /*1770*/  @!P4 FMUL R0, R0, 0.5 ;  /* 0x3f0000000000c820 */ /* 0x000fe20000400000 */
[----:B------:R-:W-:Y:S01]  /*1780*/  @P2 FSETP.GEU.AND P3, PT, R4, -126, PT ;  /* 0xc2fc00000400280b */ /* 0x000fe20003f6e000 */
[----:B------:R-:W-:Y:S01]  /*1790*/  @!P6 FMUL R8, R8, 0.5 ;  /* 0x3f0000000808e820 */ /* 0x000fe20000400000 */
[----:B------:R-:W-:Y:S02]  /*17a0*/  FMUL R5, R5, 1.4426950216293334961 ;  /* 0x3fb8aa3b05057820 */ /* 0x000fe40000400000 */
[----:B------:R-:W-:Y:S01]  /*17b0*/  @P2 PLOP3.LUT P0, PT, P3, PT, PT, 0x80, 0x8 ;  /* 0x000000000008281c */ /* 0x000fe20001f0f070 */
[----:B------:R-:W0:Y:S01]  /*17c0*/  @P1 MUFU.EX2 R0, R0 ;  /* 0x0000000000001308 */ /* 0x000e220000000800 */
[----:B----4-:R-:W-:-:S02]  /*17d0*/  FSETP.GT.AND P3, PT, R13, R2, PT ;  /* 0x000000020d00720b */ /* 0x010fc40003f64000 */
[----:B------:R-:W-:-:S05]  /*17e0*/  FSETP.GEU.AND P5, PT, R5, -126, PT ;  /* 0xc2fc00000500780b */ /* 0x000fca0003fae000 */
[----:B------:R-:W1:Y:S04]  /*17f0*/  MUFU.EX2 R8, R8 ;  /* 0x0000000800087308 */ /* 0x000e680000000800 */
[----:B------:R-:W-:Y:S02]  /*1800*/  @!P0 FMUL R4, R4, 0.5 ;  /* 0x3f00000004048820 */ /* 0x000fe40000400000 */
[--C-:B------:R-:W-:Y:S01]  /*1810*/  @P3 FADD R9, R2, -R13.reuse ;  /* 0x8000000d02093221 */ /* 0x100fe20000000000 */
[----:B------:R-:W-:Y:S01]  /*1820*/  @P3 MOV R2, R13 ;  /* 0x0000000d00023202 */ /* 0x000fe20000000f00 */
[----:B------:R-:W-:Y:S01]  /*1830*/  @!P5 FMUL R5, R5, 0.5 ;  /* 0x3f0000000505d820 */ /* 0x000fe20000400000 */
[----:B0-----:R-:W-:Y:S01]  /*1840*/  @!P4 FMUL R0, R0, R0 ;  /* 0x000000000000c220 */ /* 0x001fe20000400000 */
[----:B------:R-:W0:Y:S01]  /*1850*/  @P2 MUFU.EX2 R4, R4 ;  /* 0x0000000400042308 */ /* 0x000e220000000800 */
[----:B-----5:R-:W-:Y:S01]  /*1860*/  FSETP.GT.AND P4, PT, R15, R2, PT ;  /* 0x000000020f00720b */ /* 0x020fe20003f84000 */
[----:B------:R-:W-:Y:S01]  /*1870*/  @P3 FMUL R9, R9, 1.4426950216293334961 ;  /* 0x3fb8aa3b09093820 */ /* 0x000fe20000400000 */
[----:B------:R-:W-:Y:S01]  /*1880*/  @P1 FMUL R3, R0, R3 ;  /* 0x0000000300031220 */ /* 0x000fe20000400000 */
[----:B------:R-:W-:Y:S01]  /*1890*/  FADD R0, -R2, R13 ;  /* 0x0000000d02007221 */ /* 0x000fe20000000100 */
[----:B------:R-:W-:Y:S01]  /*18a0*/  PLOP3.LUT P1, PT, PT, PT, PT, 0x80, 0x8 ;  /* 0x000000000008781c */ /* 0x000fe20003f2f070 */
[----:B-1----:R-:W-:Y:S01]  /*18b0*/  @!P6 FMUL R8, R8, R8 ;  /* 0x000000080808e220 */ /* 0x002fe20000400000 */
[----:B------:R-:W-:-:S03]  /*18c0*/  @P3 FSETP.GEU.AND P6, PT, R9, -126, PT ;  /* 0xc2fc00000900380b */ /* 0x000fc60003fce000 */
[----:B------:R-:W-:Y:S01]  /*18d0*/  FADD R3, R8, R3 ;  /* 0x0000000308037221 */ /* 0x000fe20000000000 */
[----:B------:R-:W-:Y:S01]  /*18e0*/  FMUL R8, R0, 1.4426950216293334961 ;  /* 0x3fb8aa3b00087820 */ /* 0x000fe20000400000 */
[----:B------:R-:W-:Y:S02]  /*18f0*/  @P3 PLOP3.LUT P1, PT, P6, PT, PT, 0x80, 0x8 ;  /* 0x000000000008381c */ /* 0x000fe4000372f070 */
[--C-:B------:R-:W-:Y:S01]  /*1900*/  @P4 FADD R10, R2, -R15.reuse ;  /* 0x8000000f020a4221 */ /* 0x100fe20000000000 */
[----:B------:R-:W-:Y:S01]  /*1910*/  @P4 MOV R2, R15 ;  /* 0x0000000f00024202 */ /* 0x000fe20000000f00 */
[----:B------:R-:W1:Y:S01]  /*1920*/  MUFU.EX2 R0, R5 ;  /* 0x0000000500007308 */ /* 0x000e620000000800 */
[----:B0-----:R-:W-:Y:S01]  /*1930*/  @!P0 FMUL R4, R4, R4 ;  /* 0x0000000404048220 */ /* 0x001fe20000400000 */
[----:B------:R-:W-:Y:S01]  /*1940*/  @P4 FMUL R10, R10, 1.4426950216293334961 ;  /* 0x3fb8aa3b0a0a4820 */ /* 0x000fe20000400000 */
[----:B------:R-:W-:Y:S02]  /*1950*/  PLOP3.LUT P0, PT, PT, PT, PT, 0x80, 0x8 ;  /* 0x000000000008781c */ /* 0x000fe40003f0f070 */
[----:B------:R-:W-:Y:S01]  /*1960*/  @P2 FMUL R3, R3, R4 ;  /* 0x0000000403032220 */ /* 0x000fe20000400000 */
[----:B------:R-:W-:Y:S01]  /*1970*/  FADD R4, -R2, R15 ;  /* 0x0000000f02047221 */ /* 0x000fe20000000100 */
[----:B------:R-:W-:-:S02]  /*1980*/  FSETP.GEU.AND P2, PT, R8, -126, PT ;  /* 0xc2fc00000800780b */ /* 0x000fc40003f4e000 */
[----:B------:R-:W-:Y:S01]  /*1990*/  @P4 FSETP.GEU.AND P6, PT, R10, -126, PT ;  /* 0xc2fc00000a00480b */ /* 0x000fe20003fce000 */
[----:B------:R-:W-:Y:S01]  /*19a0*/  FMUL R4, R4, 1.4426950216293334961 ;  /* 0x3fb8aa3b04047820 */ /* 0x000fe20000400000 */
[----:B------:R-:W-:Y:S02]  /*19b0*/  @!P1 FMUL R9, R9, 0.5 ;  /* 0x3f00000009099820 */ /* 0x000fe40000400000 */
[----:B------:R-:W-:Y:S02]  /*19c0*/  @P4 PLOP3.LUT P0, PT, P6, PT, PT, 0x80, 0x8 ;  /* 0x000000000008481c */ /* 0x000fe4000370f070 */
[----:B------:R-:W-:Y:S01]  /*19d0*/  FSETP.GEU.AND P6, PT, R4, -126, PT ;  /* 0xc2fc00000400780b */ /* 0x000fe20003fce000 */
[----:B------:R-:W0:Y:S01]  /*19e0*/  @P3 MUFU.EX2 R11, R9 ;  /* 0x00000009000b3308 */ /* 0x000e220000000800 */
[----:B-1----:R-:W-:-:S03]  /*19f0*/  @!P5 FMUL R0, R0, R0 ;  /* 0x000000000000d220 */ /* 0x002fc60000400000 */
[----:B------:R-:W-:Y:S01]  /*1a00*/  @!P2 FMUL R8, R8, 0.5 ;  /* 0x3f0000000808a820 */ /* 0x000fe20000400000 */
[----:B------:R-:W-:-:S03]  /*1a10*/  FADD R0, R0, R3 ;  /* 0x0000000300007221 */ /* 0x000fc60000000000 */
[----:B------:R-:W1:Y:S02]  /*1a20*/  MUFU.EX2 R5, R8 ;  /* 0x0000000800057308 */ /* 0x000e640000000800 */
[----:B------:R-:W-:Y:S02]  /*1a30*/  @!P0 FMUL R10, R10, 0.5 ;  /* 0x3f0000000a0a8820 */ /* 0x000fe40000400000 */
[----:B------:R-:W-:-:S04]  /*1a40*/  @!P6 FMUL R4, R4, 0.5 ;  /* 0x3f0000000404e820 */ /* 0x000fc80000400000 */
[----:B------:R-:W2:Y:S01]  /*1a50*/  @P4 MUFU.EX2 R13, R10 ;  /* 0x0000000a000d4308 */ /* 0x000ea20000000800 */
[----:B0-----:R-:W-:-:S04]  /*1a60*/  @!P1 FMUL R11, R11, R11 ;  /* 0x0000000b0b0b9220 */ /* 0x001fc80000400000 */
[----:B------:R-:W-:-:S03]  /*1a70*/  @P3 FMUL R0, R0, R11 ;  /* 0x0000000b00003220 */ /* 0x000fc60000400000 */
[----:B------:R-:W0:Y:S01]  /*1a80*/  MUFU.EX2 R15, R4 ;  /* 0x00000004000f7308 */ /* 0x000e220000000800 */
[----:B-1----:R-:W-:-:S04]  /*1a90*/  @!P2 FMUL R5, R5, R5 ;  /* 0x000000050505a220 */ /* 0x002fc80000400000 */
[----:B------:R-:W-:Y:S01]  /*1aa0*/  FADD R0, R5, R0 ;  /* 0x0000000005007221 */ /* 0x000fe20000000000 */
[----:B--2---:R-:W-:-:S04]  /*1ab0*/  @!P0 FMUL R13, R13, R13 ;  /* 0x0000000d0d0d8220 */ /* 0x004fc80000400000 */
[----:B------:R-:W-:Y:S01]  /*1ac0*/  @P4 FMUL R0, R0, R13 ;  /* 0x0000000d00004220 */ /* 0x000fe20000400000 */
[----:B0-----:R-:W-:-:S04]  /*1ad0*/  @!P6 FMUL R15, R15, R15 ;  /* 0x0000000f0f0fe220 */ /* 0x001fc80000400000 */
[----:B------:R-:W-:-:S07]  /*1ae0*/  FADD R3, R15, R0 ;  /* 0x000000000f037221 */ /* 0x000fce0000000000 */
.L_x_25:
[----:B------:R-:W-:Y:S05]  /*1af0*/  BRA.U !UP1, `(.L_x_22) ;  /* 0x0000000509147547 */ /* 0x000fea000b800000 */
[----:B------:R-:W-:Y:S02]  /*1b00*/  UISETP.NE.AND UP0, UPT, UR6, 0x1, UPT ;  /* 0x000000010600788c */ /* 0x000fe4000bf05270 */
[----:B------:R-:W-:-:S04]  /*1b10*/  ULOP3.LUT UR5, UR5, 0x1, URZ, 0xc0, !UPT ;  /* 0x0000000105057892 */ /* 0x000fc8000f8ec0ff */
[----:B------:R-:W-:-:S03]  /*1b20*/  UISETP.NE.U32.AND UP1, UPT, UR5, 0x1, UPT ;  /* 0x000000010500788c */ /* 0x000fc6000bf25070 */
[----:B------:R-:W-:Y:S08]  /*1b30*/  BRA.U !UP0, `(.L_x_26) ;  /* 0x0000000108a87547 */ /* 0x000ff0000b800000 */
[----:B------:R-:W0:Y:S01]  /*1b40*/  LDC.64 R4, c[0x0][0x380] ;  /* 0x0000e000ff047b82 */ /* 0x000e220000000a00 */
[----:B------:R-:W-:-:S05]  /*1b50*/  IADD3 R9, PT, PT, R7, UR4, RZ ;  /* 0x0000000407097c10 */ /* 0x000fca000fffe0ff */
[----:B0-----:R-:W-:-:S05]  /*1b60*/  IMAD.WIDE R4, R9, 0x4, R4 ;  /* 0x0000000409047825 */ /* 0x001fca00078e0204 */
[----:B------:R-:W2:Y:S04]  /*1b70*/  LDG.E R9, desc[UR8][R4.64] ;  /* 0x0000000804097981 */ /* 0x000ea8000c1e1900 */
[----:B------:R-:W3:Y:S01]  /*1b80*/  LDG.E R11, desc[UR8][R4.64+0x4] ;  /* 0x00000408040b7981 */ /* 0x000ee2000c1e1900 */
        /* <DEDUP_REMOVED lines=15> */
[----:B------:R-:W-:Y:S02]  /*1c80*/  @P2 FMUL R9, R9, 1.4426950216293334961 ;  /* 0x3fb8aa3b09092820 */ /* 0x000fe40000400000 */
[----:B------:R-:W-:Y:S02]  /*1c90*/  FADD R4, -R2, R11 ;  /* 0x0000000b02047221 */ /* 0x000fe40000000100 */
[----:B------:R-:W-:Y:S01]  /*1ca0*/  @!P0 FMUL R0, R0, 0.5 ;  /* 0x3f00000000008820 */ /* 0x000fe20000400000 */
[----:B------:R-:W-:Y:S01]  /*1cb0*/  @P2 FSETP.GEU.AND P5, PT, R9, -126, PT ;  /* 0xc2fc00000900280b */ /* 0x000fe20003fae000 */
[----:B------:R-:W-:Y:S01]  /*1cc0*/  FMUL R5, R4, 1.4426950216293334961 ;  /* 0x3fb8aa3b04057820 */ /* 0x000fe20000400000 */
[----:B------:R-:W-:Y:S01]  /*1cd0*/  @!P4 FMUL R8, R8, 0.5 ;  /* 0x3f0000000808c820 */ /* 0x000fe20000400000 */
[----:B------:R-:W0:Y:S01]  /*1ce0*/  @P3 MUFU.EX2 R4, R0 ;  /* 0x0000000000043308 */ /* 0x000e220000000800 */
[----:B------:R-:W-:Y:S02]  /*1cf0*/  @P2 PLOP3.LUT P1, PT, P5, PT, PT, 0x80, 0x8 ;  /* 0x000000000008281c */ /* 0x000fe40002f2f070 */
[----:B------:R-:W-:-:S05]  /*1d00*/  FSETP.GEU.AND P5, PT, R5, -126, PT ;  /* 0xc2fc00000500780b */ /* 0x000fca0003fae000 */
[----:B------:R-:W1:Y:S06]  /*1d10*/  MUFU.EX2 R10, R8 ;  /* 0x00000008000a7308 */ /* 0x000e6c0000000800 */
[----:B------:R-:W-:Y:S02]  /*1d20*/  @!P1 FMUL R9, R9, 0.5 ;  /* 0x3f00000009099820 */ /* 0x000fe40000400000 */
[----:B------:R-:W-:Y:S01]  /*1d30*/  @!P5 FMUL R5, R5, 0.5 ;  /* 0x3f0000000505d820 */ /* 0x000fe20000400000 */
[----:B0-----:R-:W-:Y:S01]  /*1d40*/  @!P0 FMUL R4, R4, R4 ;  /* 0x0000000404048220 */ /* 0x001fe20000400000 */
[----:B------:R-:W0:Y:S03]  /*1d50*/  @P2 MUFU.EX2 R12, R9 ;  /* 0x00000009000c2308 */ /* 0x000e260000000800 */
[----:B------:R-:W-:Y:S01]  /*1d60*/  @P3 FMUL R3, R4, R3 ;  /* 0x0000000304033220 */ /* 0x000fe20000400000 */
[----:B-1----:R-:W-:-:S04]  /*1d70*/  @!P4 FMUL R10, R10, R10 ;  /* 0x0000000a0a0ac220 */ /* 0x002fc80000400000 */
[----:B------:R-:W1:Y:S01]  /*1d80*/  MUFU.EX2 R14, R5 ;  /* 0x00000005000e7308 */ /* 0x000e620000000800 */
[----:B------:R-:W-:Y:S01]  /*1d90*/  FADD R3, R10, R3 ;  /* 0x000000030a037221 */ /* 0x000fe20000000000 */
[----:B0-----:R-:W-:-:S04]  /*1da0*/  @!P1 FMUL R12, R12, R12 ;  /* 0x0000000c0c0c9220 */ /* 0x001fc80000400000 */
[----:B------:R-:W-:Y:S01]  /*1db0*/  @P2 FMUL R3, R3, R12 ;  /* 0x0000000c03032220 */ /* 0x000fe20000400000 */
[----:B-1----:R-:W-:-:S04]  /*1dc0*/  @!P5 FMUL R14, R14, R14 ;  /* 0x0000000e0e0ed220 */ /* 0x002fc80000400000 */
[----:B------:R-:W-:-:S07]  /*1dd0*/  FADD R3, R14, R3 ;  /* 0x000000030e037221 */ /* 0x000fce0000000000 */
.L_x_26:
[----:B------:R-:W-:Y:S05]  /*1de0*/  BRA.U UP1, `(.L_x_22) ;  /* 0x0000000101587547 */ /* 0x000fea000b800000 */
[----:B------:R-:W0:Y:S01]  /*1df0*/  LDC.64 R4, c[0x0][0x380] ;  /* 0x0000e000ff047b82 */ /* 0x000e220000000a00 */
[----:B------:R-:W-:-:S05]  /*1e00*/  IADD3 R7, PT, PT, R7, UR4, RZ ;  /* 0x0000000407077c10 */ /* 0x000fca000fffe0ff */
[----:B0-----:R-:W-:-:S06]  /*1e10*/  IMAD.WIDE R4, R7, 0x4, R4 ;  /* 0x0000000407047825 */ /* 0x001fcc00078e0204 */
[----:B------:R-:W2:Y:S01]  /*1e20*/  LDG.E R5, desc[UR8][R4.64] ;  /* 0x0000000804057981 */ /* 0x000ea2000c1e1900 */
[----:B------:R-:W-:Y:S02]  /*1e30*/  PLOP3.LUT P0, PT, PT, PT, PT, 0x80, 0x8 ;  /* 0x000000000008781c */ /* 0x000fe40003f0f070 */
[----:B--2---:R-:W-:-:S13]  /*1e40*/  FSETP.GT.AND P1, PT, R5, R2, PT ;  /* 0x000000020500720b */ /* 0x004fda0003f24000 */
[----:B------:R-:W-:Y:S01]  /*1e50*/  @P1 FADD R0, R2, -R5 ;  /* 0x8000000502001221 */ /* 0x000fe20000000000 */
[----:B------:R-:W-:-:S03]  /*1e60*/  @P1 MOV R2, R5 ;  /* 0x0000000500021202 */ /* 0x000fc60000000f00 */
[----:B------:R-:W-:Y:S02]  /*1e70*/  @P1 FMUL R0, R0, 1.4426950216293334961 ;  /* 0x3fb8aa3b00001820 */ /* 0x000fe40000400000 */
[----:B------:R-:W-:-:S03]  /*1e80*/  FADD R7, -R2, R5 ;  /* 0x0000000502077221 */ /* 0x000fc60000000100 */
        /* <DEDUP_REMOVED lines=8> */
[----:B0-----:R-:W-:-:S04]  /*1f10*/  @!P0 FMUL R4, R4, R4 ;  /* 0x0000000404048220 */ /* 0x001fc80000400000 */
[----:B------:R-:W-:Y:S01]  /*1f20*/  @P1 FMUL R3, R4, R3 ;  /* 0x0000000304031220 */ /* 0x000fe20000400000 */
[----:B-1----:R-:W-:-:S04]  /*1f30*/  @!P2 FMUL R8, R8, R8 ;  /* 0x000000080808a220 */ /* 0x002fc80000400000 */
[----:B------:R-:W-:-:S07]  /*1f40*/  FADD R3, R8, R3 ;  /* 0x0000000308037221 */ /* 0x000fce0000000000 */
.L_x_22:
[----:B------:R-:W0:Y:S02]  /*1f50*/  LDC R5, c[0x0][0x38c] ;  /* 0x0000e300ff057b82 */ /* 0x000e240000000800 */
[----:B0-----:R-:W-:-:S13]  /*1f60*/  ISETP.GE.AND P0, PT, R5, 0x1, PT ;  /* 0x000000010500780c */ /* 0x001fda0003f06270 */
[----:B------:R-:W-:Y:S05]  /*1f70*/  @!P0 EXIT ;  /* 0x000000000000894d */ /* 0x000fea0003800000 */
[C---:B------:R-:W-:Y:S01]  /*1f80*/  ISETP.GE.U32.AND P0, PT, R5.reuse, 0x8, PT ;  /* 0x000000080500780c */ /* 0x040fe20003f06070 */
[----:B------:R-:W-:Y:S02]  /*1f90*/  HFMA2 R7, -RZ, RZ, 0, 0 ;  /* 0x00000000ff077431 */ /* 0x000fe400000001ff */
[----:B------:R-:W-:Y:S01]  /*1fa0*/  IMAD R6, R6, R5, RZ ;  /* 0x0000000506067224 */ /* 0x000fe200078e02ff */
[----:B------:R-:W-:-:S09]  /*1fb0*/  LOP3.LUT R17, R5, 0x7, RZ, 0xc0, !PT ;  /* 0x0000000705117812 */ /* 0x000fd200078ec0ff */
[----:B------:R-:W-:Y:S05]  /*1fc0*/  @!P0 BRA `(.L_x_27) ;  /* 0x0000000800e08947 */ /* 0x000fea0003800000 */
[----:B------:R-:W0:Y:S01]  /*1fd0*/  LDCU.64 UR4, c[0x0][0x380] ;  /* 0x00007000ff0477ac */ /* 0x000e220008000a00 */
[----:B------:R-:W-:Y:S02]  /*1fe0*/  LOP3.LUT R7, R5, 0x7ffffff8, RZ, 0xc0, !PT ;  /* 0x7ffffff805077812 */ /* 0x000fe400078ec0ff */
[----:B------:R-:W-:Y:S02]  /*1ff0*/  MOV R8, R6 ;  /* 0x0000000600087202 */ /* 0x000fe40000000f00 */
[----:B------:R-:W-:Y:S01]  /*2000*/  IADD3 R9, PT, PT, -R7, RZ, RZ ;  /* 0x000000ff07097210 */ /* 0x000fe20007ffe1ff */
[----:B0-----:R-:W-:-:S04]  /*2010*/  UIADD3 UR4, UP0, UPT, UR4, 0x10, URZ ;  /* 0x0000001004047890 */ /* 0x001fc8000ff1e0ff */
[----:B------:R-:W-:-:S12]  /*2020*/  UIADD3.X UR5, UPT, UPT, URZ, UR5, URZ, UP0, !UPT ;  /* 0x00000005ff057290 */ /* 0x000fd800087fe4ff */
.L_x_44:
[----:B0-----:R-:W-:Y:S02]  /*2030*/  MOV R4, UR4 ;  /* 0x0000000400047c02 */ /* 0x001fe40008000f00 */
[----:B------:R-:W-:-:S03]  /*2040*/  MOV R5, UR5 ;  /* 0x0000000500057c02 */ /* 0x000fc60008000f00 */
[----:B------:R-:W-:-:S05]  /*2050*/  IMAD.WIDE R4, R8, 0x4, R4 ;  /* 0x0000000408047825 */ /* 0x000fca00078e0204 */
[----:B------:R-:W2:Y:S01]  /*2060*/  LDG.E R11, desc[UR8][R4.64+-0x10] ;  /* 0xfffff008040b7981 */ /* 0x000ea2000c1e1900 */
[----:B------:R-:W0:Y:S01]  /*2070*/  MUFU.RCP R10, R3 ;  /* 0x00000003000a7308 */ /* 0x000e220000001000 */
[----:B------:R-:W-:Y:S01]  /*2080*/  IADD3 R9, PT, PT, R9, 0x8, RZ ;  /* 0x0000000809097810 */ /* 0x000fe20007ffe0ff */
[----:B------:R-:W-:Y:S03]  /*2090*/  BSSY.RECONVERGENT B2, `(.L_x_28) ;  /* 0x0000011000027945 */ /* 0x000fe60003800200 */
[----:B------:R-:W-:Y:S01]  /*20a0*/  ISETP.NE.AND P2, PT, R9, RZ, PT ;  /* 0x000000ff0900720c */ /* 0x000fe20003f45270 */
[----:B0-----:R-:W-:-:S04]  /*20b0*/  FFMA R13, R10, -R3, 1 ;  /* 0x3f8000000a0d7423 */ /* 0x001fc80000000803 */
[----:B------:R-:W-:Y:S01]  /*20c0*/  FFMA R13, R10, R13, R10 ;  /* 0x0000000d0a0d7223 */ /* 0x000fe2000000000a */
[----:B--2---:R-:W-:-:S04]  /*20d0*/  FADD R11, R11, -R2 ;  /* 0x800000020b0b7221 */ /* 0x004fc80000000000 */
[----:B------:R-:W-:-:S05]  /*20e0*/  FMUL R11, R11, 1.4426950216293334961 ;  /* 0x3fb8aa3b0b0b7820 */ /* 0x000fca0000400000 */
[----:B------:R-:W-:-:S13]  /*20f0*/  FSETP.GEU.AND P0, PT, R11, -126, PT ;  /* 0xc2fc00000b00780b */ /* 0x000fda0003f0e000 */
[----:B------:R-:W-:-:S04]  /*2100*/  @!P0 FMUL R11, R11, 0.5 ;  /* 0x3f0000000b0b8820 */ /* 0x000fc80000400000 */
[----:B------:R-:W0:Y:S02]  /*2110*/  MUFU.EX2 R0, R11 ;  /* 0x0000000b00007308 */ /* 0x000e240000000800 */
[----:B0-----:R-:W-:-:S06]  /*2120*/  @!P0 FMUL R0, R0, R0 ;  /* 0x0000000000008220 */ /* 0x001fcc0000400000 */
[----:B------:R-:W0:Y:S01]  /*2130*/  FCHK P0, R0, R3 ;  /* 0x0000000300007302 */ /* 0x000e220000000000 */
[----:B------:R-:W-:-:S04]  /*2140*/  FFMA R10, R0, R13, RZ ;  /* 0x0000000d000a7223 */ /* 0x000fc800000000ff */
[----:B------:R-:W-:-:S04]  /*2150*/  FFMA R12, R10, -R3, R0 ;  /* 0x800000030a0c7223 */ /* 0x000fc80000000000 */
[----:B------:R-:W-:Y:S01]  /*2160*/  FFMA R13, R13, R12, R10 ;  /* 0x0000000c0d0d7223 */ /* 0x000fe2000000000a */
[----:B0-----:R-:W-:Y:S06]  /*2170*/  @!P0 BRA `(.L_x_29) ;  /* 0x0000000000088947 */ /* 0x001fec0003800000 */
[----:B------:R-:W-:-:S07]  /*2180*/  MOV R10, 0x21a0 ;  /* 0x000021a0000a7802 */ /* 0x000fce0000000f00 */
[----:B------:R-:W-:Y:S05]  /*2190*/  CALL.REL.NOINC `($__internal_1_$__cuda_sm3x_div_rn_noftz_f32_slowpath) ;  /* 0x0000001400307944 */ /* 0x000fea0003c00000 */
.L_x_29:
[----:B------:R-:W-:Y:S05]  /*21a0*/  BSYNC.RECONVERGENT B2 ;  /* 0x0000000000027941 */ /* 0x000fea0003800200 */
.L_x_28:
[----:B------:R-:W2:Y:S01]  /*21b0*/  LDG.E R11, desc[UR8][R4.64+-0xc] ;  /* 0xfffff408040b7981 */ /* 0x000ea2000c1e1900 */
[----:B------:R-:W0:Y:S01]  /*21c0*/  MUFU.RCP R0, R3 ;  /* 0x0000000300007308 */ /* 0x000e220000001000 */
[----:B------:R-:W-:Y:S02]  /*21d0*/  BSSY.RECONVERGENT B2, `(.L_x_30) ;  /* 0x0000013000027945 */ /* 0x000fe40003800200 */
[----:B------:R1:W-:Y:S01]  /*21e0*/  STG.E desc[UR8][R4.64+-0x10], R13 ;  /* 0xfffff00d04007986 */ /* 0x0003e2000c101908 */
        /* <DEDUP_REMOVED lines=12> */
[----:B01----:R-:W-:Y:S06]  /*22b0*/  @!P0 BRA `(.L_x_31) ;  /* 0x0000000000108947 */ /* 0x003fec0003800000 */
[----:B------:R-:W-:Y:S02]  /*22c0*/  MOV R0, R10 ;  /* 0x0000000a00007202 */ /* 0x000fe40000000f00 */
[----:B------:R-:W-:-:S07]  /*22d0*/  MOV R10, 0x22f0 ;  /* 0x000022f0000a7802 */ /* 0x000fce0000000f00 */
[----:B------:R-:W-:Y:S05]  /*22e0*/  CALL.REL.NOINC `($__internal_1_$__cuda_sm3x_div_rn_noftz_f32_slowpath) ;  /* 0x0000001000dc7944 */ /* 0x000fea0003c00000 */
[----:B------:R-:W-:-:S07]  /*22f0*/  MOV R15, R13 ;  /* 0x0000000d000f7202 */ /* 0x000fce0000000f00 */
.L_x_31:
[----:B------:R-:W-:Y:S05]  /*2300*/  BSYNC.RECONVERGENT B2 ;  /* 0x0000000000027941 */ /* 0x000fea0003800200 */
.L_x_30:
        /* <DEDUP_REMOVED lines=20> */
.L_x_33:
[----:B------:R-:W-:Y:S05]  /*2450*/  BSYNC.RECONVERGENT B2 ;  /* 0x0000000000027941 */ /* 0x000fea0003800200 */
.L_x_32:
        /* <DEDUP_REMOVED lines=21> */
.L_x_35:
[----:B------:R-:W-:Y:S05]  /*25b0*/  BSYNC.RECONVERGENT B2 ;  /* 0x0000000000027941 */ /* 0x000fea0003800200 */
.L_x_34:
        /* <DEDUP_REMOVED lines=20> */
.L_x_37:
[----:B------:R-:W-:Y:S05]  /*2700*/  BSYNC.RECONVERGENT B2 ;  /* 0x0000000000027941 */ /* 0x000fea0003800200 */
.L_x_36:
        /* <DEDUP_REMOVED lines=21> */
.L_x_39:
[----:B------:R-:W-:Y:S05]  /*2860*/  BSYNC.RECONVERGENT B2 ;  /* 0x0000000000027941 */ /* 0x000fea0003800200 */
.L_x_38:
        /* <DEDUP_REMOVED lines=20> */
.L_x_41:
[----:B------:R-:W-:Y:S05]  /*29b0*/  BSYNC.RECONVERGENT B2 ;  /* 0x0000000000027941 */ /* 0x000fea0003800200 */
.L_x_40:
        /* <DEDUP_REMOVED lines=21> */
.L_x_43:
[----:B------:R-:W-:Y:S05]  /*2b10*/  BSYNC.RECONVERGENT B2 ;  /* 0x0000000000027941 */ /* 0x000fea0003800200 */
.L_x_42:
[----:B------:R0:W-:Y:S01]  /*2b20*/  STG.E desc[UR8][R4.64+0xc], R15 ;  /* 0x00000c0f04007986 */ /* 0x0001e2000c101908 */
[----:B------:R-:W-:Y:S01]  /*2b30*/  IADD3 R8, PT, PT, R8, 0x8, RZ ;  /* 0x0000000808087810 */ /* 0x000fe20007ffe0ff */
[----:B------:R-:W-:Y:S06]  /*2b40*/  @P2 BRA `(.L_x_44) ;  /* 0xfffffff400382947 */ /* 0x000fec000383ffff */
.L_x_27:
[----:B------:R-:W-:-:S13]  /*2b50*/  ISETP.NE.AND P0, PT, R17, RZ, PT ;  /* 0x000000ff1100720c */ /* 0x000fda0003f05270 */
[----:B------:R-:W-:Y:S05]  /*2b60*/  @!P0 EXIT ;  /* 0x000000000000894d */ /* 0x000fea0003800000 */
[----:B------:R-:W1:Y:S01]  /*2b70*/  LDCU UR4, c[0x0][0x38c] ;  /* 0x00007180ff0477ac */ /* 0x000e620008000800 */
[----:B------:R-:W-:Y:S01]  /*2b80*/  ISETP.GE.U32.AND P0, PT, R17, 0x4, PT ;  /* 0x000000041100780c */ /* 0x000fe20003f06070 */
[----:B-1----:R-:W-:-:S12]  /*2b90*/  ULOP3.LUT UR4, UR4, 0x3, URZ, 0xc0, !UPT ;  /* 0x0000000304047892 */ /* 0x002fd8000f8ec0ff */
[----:B------:R-:W-:Y:S05]  /*2ba0*/  @!P0 BRA `(.L_x_45) ;  /* 0x0000000400688947 */ /* 0x000fea0003800000 */
[----:B0-----:R-:W0:Y:S01]  /*2bb0*/  LDC.64 R4, c[0x0][0x380] ;  /* 0x0000e000ff047b82 */ /* 0x001e220000000a00 */
[----:B------:R-:W-:-:S05]  /*2bc0*/  IADD3 R9, PT, PT, R6, R7, RZ ;  /* 0x0000000706097210 */ /* 0x000fca0007ffe0ff */
[----:B0-----:R-:W-:-:S05]  /*2bd0*/  IMAD.WIDE R4, R9, 0x4, R4 ;  /* 0x0000000409047825 */ /* 0x001fca00078e0204 */
[----:B------:R-:W2:Y:S01]  /*2be0*/  LDG.E R9, desc[UR8][R4.64] ;  /* 0x0000000804097981 */ /* 0x000ea2000c1e1900 */
[----:B------:R-:W0:Y:S01]  /*2bf0*/  MUFU.RCP R0, R3 ;  /* 0x0000000300007308 */ /* 0x000e220000001000 */
[----:B------:R-:W-:Y:S01]  /*2c00*/  BSSY.RECONVERGENT B2, `(.L_x_46) ;  /* 0x0000012000027945 */ /* 0x000fe20003800200 */
        /* <DEDUP_REMOVED lines=13> */
[----:B------:R-:W-:Y:S02]  /*2ce0*/  MOV R0, R8 ;  /* 0x0000000800007202 */ /* 0x000fe40000000f00 */
[----:B------:R-:W-:-:S07]  /*2cf0*/  MOV R10, 0x2d10 ;  /* 0x00002d10000a7802 */ /* 0x000fce0000000f00 */
[----:B------:R-:W-:Y:S05]  /*2d00*/  CALL.REL.NOINC `($__internal_1_$__cuda_sm3x_div_rn_noftz_f32_slowpath) ;  /* 0x0000000800547944 */ /* 0x000fea0003c00000 */
[----:B------:R-:W-:-:S07]  /*2d10*/  MOV R11, R13 ;  /* 0x0000000d000b7202 */ /* 0x000fce0000000f00 */
.L_x_47:
[----:B------:R-:W-:Y:S05]  /*2d20*/  BSYNC.RECONVERGENT B2 ;  /* 0x0000000000027941 */ /* 0x000fea0003800200 */
.L_x_46:
        /* <DEDUP_REMOVED lines=20> */
.L_x_49:
[----:B------:R-:W-:Y:S05]  /*2e70*/  BSYNC.RECONVERGENT B2 ;  /* 0x0000000000027941 */ /* 0x000fea0003800200 */
.L_x_48:
        /* <DEDUP_REMOVED lines=21> */
.L_x_51:
[----:B------:R-:W-:Y:S05]  /*2fd0*/  BSYNC.RECONVERGENT B2 ;  /* 0x0000000000027941 */ /* 0x000fea0003800200 */
.L_x_50:
        /* <DEDUP_REMOVED lines=20> */
.L_x_53:
[----:B------:R-:W-:Y:S05]  /*3120*/  BSYNC.RECONVERGENT B2 ;  /* 0x0000000000027941 */ /* 0x000fea0003800200 */
.L_x_52:
[----:B------:R1:W-:Y:S01]  /*3130*/  STG.E desc[UR8][R4.64+0xc], R13 ;  /* 0x00000c0d04007986 */ /* 0x0003e2000c101908 */
[----:B------:R-:W-:-:S07]  /*3140*/  IADD3 R7, PT, PT, R7, 0x4, RZ ;  /* 0x0000000407077810 */ /* 0x000fce0007ffe0ff */
.L_x_45:
[----:B------:R-:W-:-:S13]  /*3150*/  ISETP.NE.AND P0, PT, RZ, UR4, PT ;  /* 0x00000004ff007c0c */ /* 0x000fda000bf05270 */
[----:B------:R-:W-:Y:S05]  /*3160*/  @!P0 EXIT ;  /* 0x000000000000894d */ /* 0x000fea0003800000 */
[----:B------:R-:W-:-:S09]  /*3170*/  UISETP.NE.AND UP0, UPT, UR4, 0x1, UPT ;  /* 0x000000010400788c */ /* 0x000fd2000bf05270 */
[----:B------:R-:W-:Y:S05]  /*3180*/  BRA.U !UP0, `(.L_x_54) ;  /* 0x0000000108bc7547 */ /* 0x000fea000b800000 */
[----:B01----:R-:W0:Y:S01]  /*3190*/  LDC.64 R4, c[0x0][0x380] ;  /* 0x0000e000ff047b82 */ /* 0x003e220000000a00 */
        /* <DEDUP_REMOVED lines=22> */
.L_x_56:
[----:B------:R-:W-:Y:S05]  /*3300*/  BSYNC.RECONVERGENT B2 ;  /* 0x0000000000027941 */ /* 0x000fea0003800200 */
.L_x_55:
        /* <DEDUP_REMOVED lines=20> */
.L_x_58:
[----:B------:R-:W-:Y:S05]  /*3450*/  BSYNC.RECONVERGENT B2 ;  /* 0x0000000000027941 */ /* 0x000fea0003800200 */
.L_x_57:
[----:B------:R2:W-:Y:S01]  /*3460*/  STG.E desc[UR8][R4.64+0x4], R13 ;  /* 0x0000040d04007986 */ /* 0x0005e2000c101908 */
[----:B------:R-:W-:-:S07]  /*3470*/  IADD3 R7, PT, PT, R7, 0x2, RZ ;  /* 0x0000000207077810 */ /* 0x000fce0007ffe0ff */
.L_x_54:
[----:B------:R-:W3:Y:S02]  /*3480*/  LDC R0, c[0x0][0x38c] ;  /* 0x0000e300ff007b82 */ /* 0x000ee40000000800 */
[----:B---3--:R-:W-:-:S04]  /*3490*/  LOP3.LUT R0, R0, 0x1, RZ, 0xc0, !PT ;  /* 0x0000000100007812 */ /* 0x008fc800078ec0ff */
[----:B------:R-:W-:-:S13]  /*34a0*/  ISETP.NE.U32.AND P0, PT, R0, 0x1, PT ;  /* 0x000000010000780c */ /* 0x000fda0003f05070 */
[----:B------:R-:W-:Y:S05]  /*34b0*/  @P0 EXIT ;  /* 0x000000000000094d */ /* 0x000fea0003800000 */
[----:B012---:R-:W0:Y:S01]  /*34c0*/  LDC.64 R4, c[0x0][0x380] ;  /* 0x0000e000ff047b82 */ /* 0x007e220000000a00 */
        /* <DEDUP_REMOVED lines=22> */
.L_x_60:
[----:B------:R-:W-:Y:S05]  /*3630*/  BSYNC.RECONVERGENT B2 ;  /* 0x0000000000027941 */ /* 0x000fea0003800200 */
.L_x_59:
[----:B------:R-:W-:Y:S01]  /*3640*/  STG.E desc[UR8][R4.64], R9 ;  /* 0x0000000904007986 */ /* 0x000fe2000c101908 */
[----:B------:R-:W-:Y:S05]  /*3650*/  EXIT ;  /* 0x000000000000794d */ /* 0x000fea0003800000 */
        .weak           $__internal_1_$__cuda_sm3x_div_rn_noftz_f32_slowpath
        .type           $__internal_1_$__cuda_sm3x_div_rn_noftz_f32_slowpath,@function
        .size           $__internal_1_$__cuda_sm3x_div_rn_noftz_f32_slowpath,(.L_x_74 - $__internal_1_$__cuda_sm3x_div_rn_noftz_f32_slowpath)
$__internal_1_$__cuda_sm3x_div_rn_noftz_f32_slowpath:
[----:B------:R-:W-:Y:S01]  /*3660*/  SHF.R.U32.HI R11, RZ, 0x17, R3 ;  /* 0x00000017ff0b7819 */ /* 0x000fe20000011603 */
[----:B------:R-:W-:Y:S01]  /*3670*/  BSSY.RECONVERGENT B0, `(.L_x_61) ;  /* 0x0000063000007945 */ /* 0x000fe20003800200 */
[----:B------:R-:W-:Y:S02]  /*3680*/  SHF.R.U32.HI R12, RZ, 0x17, R0 ;  /* 0x00000017ff0c7819 */ /* 0x000fe40000011600 */
[----:B------:R-:W-:Y:S02]  /*3690*/  LOP3.LUT R11, R11, 0xff, RZ, 0xc0, !PT ;  /* 0x000000ff0b0b7812 */ /* 0x000fe400078ec0ff */
[----:B------:R-:W-:Y:S02]  /*36a0*/  LOP3.LUT R16, R12, 0xff, RZ, 0xc0, !PT ;  /* 0x000000ff0c107812 */ /* 0x000fe400078ec0ff */
[----:B------:R-:W-:Y:S02]  /*36b0*/  IADD3 R15, PT, PT, R11, -0x1, RZ ;  /* 0xffffffff0b0f7810 */ /* 0x000fe40007ffe0ff */
[----:B------:R-:W-:-:S02]  /*36c0*/  IADD3 R14, PT, PT, R16, -0x1, RZ ;  /* 0xffffffff100e7810 */ /* 0x000fc40007ffe0ff */
[----:B------:R-:W-:Y:S02]  /*36d0*/  ISETP.GT.U32.AND P0, PT, R15, 0xfd, PT ;  /* 0x000000fd0f00780c */ /* 0x000fe40003f04070 */
[----:B------:R-:W-:Y:S02]  /*36e0*/  MOV R13, R3 ;  /* 0x00000003000d7202 */ /* 0x000fe40000000f00 */
[----:B------:R-:W-:-:S13]  /*36f0*/  ISETP.GT.U32.OR P0, PT, R14, 0xfd, P0 ;  /* 0x000000fd0e00780c */ /* 0x000fda0000704470 */
[----:B------:R-:W-:Y:S01]  /*3700*/  @!P0 MOV R12, RZ ;  /* 0x000000ff000c8202 */ /* 0x000fe20000000f00 */
        /* <DEDUP_REMOVED lines=19> */
[----:B------:R-:W-:Y:S01]  /*3840*/  @P0 MOV R12, RZ ;  /* 0x000000ff000c0202 */ /* 0x000fe20000000f00 */
[----:B------:R-:W-:Y:S01]  /*3850*/  @!P0 FFMA R0, R0, 1.84467440737095516160e+19, RZ ;  /* 0x5f80000000008823 */ /* 0x000fe200000000ff */
[----:B------:R-:W-:Y:S01]  /*3860*/  @!P0 MOV R12, 0xffffffc0 ;  /* 0xffffffc0000c8802 */ /* 0x000fe20000000f00 */
[----:B------:R-:W-:-:S03]  /*3870*/  @!P1 FFMA R13, R3, 1.84467440737095516160e+19, RZ ;  /* 0x5f800000030d9823 */ /* 0x000fc600000000ff */
[----:B------:R-:W-:-:S07]  /*3880*/  @!P1 IADD3 R12, PT, PT, R12, 0x40, RZ ;  /* 0x000000400c0c9810 */ /* 0x000fce0007ffe0ff */
.L_x_62:
[----:B------:R-:W-:Y:S01]  /*3890*/  LEA R14, R11, 0xc0800000, 0x17 ;  /* 0xc08000000b0e7811 */ /* 0x000fe200078eb8ff */
[----:B------:R-:W-:Y:S03]  /*38a0*/  BSSY.RECONVERGENT B1, `(.L_x_67) ;  /* 0x0000036000017945 */ /* 0x000fe60003800200 */
[----:B------:R-:W-:Y:S02]  /*38b0*/  IADD3 R18, PT, PT, -R14, R13, RZ ;  /* 0x0000000d0e127210 */ /* 0x000fe40007ffe1ff */
[----:B------:R-:W-:Y:S02]  /*38c0*/  IADD3 R14, PT, PT, R16, -0x7f, RZ ;  /* 0xffffff81100e7810 */ /* 0x000fe40007ffe0ff */
[----:B------:R-:W0:Y:S01]  /*38d0*/  MUFU.RCP R13, R18 ;  /* 0x00000012000d7308 */ /* 0x000e220000001000 */
[----:B------:R-:W-:Y:S02]  /*38e0*/  FADD.FTZ R15, -R18, -RZ ;  /* 0x800000ff120f7221 */ /* 0x000fe40000010100 */
[----:B------:R-:W-:-:S02]  /*38f0*/  IMAD R0, R14, -0x800000, R0 ;  /* 0xff8000000e007824 */ /* 0x000fc400078e0200 */
[----:B0-----:R-:W-:-:S04]  /*3900*/  FFMA R16, R13, R15, 1 ;  /* 0x3f8000000d107423 */ /* 0x001fc8000000000f */
[----:B------:R-:W-:-:S04]  /*3910*/  FFMA R13, R13, R16, R13 ;  /* 0x000000100d0d7223 */ /* 0x000fc8000000000d */
[----:B------:R-:W-:-:S04]  /*3920*/  FFMA R16, R0, R13, RZ ;  /* 0x0000000d00107223 */ /* 0x000fc800000000ff */
[----:B------:R-:W-:-:S04]  /*3930*/  FFMA R19, R15, R16, R0 ;  /* 0x000000100f137223 */ /* 0x000fc80000000000 */
[----:B------:R-:W-:Y:S01]  /*3940*/  FFMA R16, R13, R19, R16 ;  /* 0x000000130d107223 */ /* 0x000fe20000000010 */
[----:B------:R-:W-:-:S03]  /*3950*/  IADD3 R19, PT, PT, R14, 0x7f, -R11 ;  /* 0x0000007f0e137810 */ /* 0x000fc60007ffe80b */
[----:B------:R-:W-:Y:S01]  /*3960*/  FFMA R15, R15, R16, R0 ;  /* 0x000000100f0f7223 */ /* 0x000fe20000000000 */
[----:B------:R-:W-:-:S03]  /*3970*/  IADD3 R19, PT, PT, R19, R12, RZ ;  /* 0x0000000c13137210 */ /* 0x000fc60007ffe0ff */
[----:B------:R-:W-:-:S05]  /*3980*/  FFMA R0, R13, R15, R16 ;  /* 0x0000000f0d007223 */ /* 0x000fca0000000010 */
[----:B------:R-:W-:-:S04]  /*3990*/  SHF.R.U32.HI R11, RZ, 0x17, R0 ;  /* 0x00000017ff0b7819 */ /* 0x000fc80000011600 */
[----:B------:R-:W-:-:S04]  /*39a0*/  LOP3.LUT R11, R11, 0xff, RZ, 0xc0, !PT ;  /* 0x000000ff0b0b7812 */ /* 0x000fc800078ec0ff */
[----:B------:R-:W-:-:S04]  /*39b0*/  IADD3 R14, PT, PT, R11, R19, RZ ;  /* 0x000000130b0e7210 */ /* 0x000fc80007ffe0ff */
[----:B------:R-:W-:-:S04]  /*39c0*/  IADD3 R11, PT, PT, R14, -0x1, RZ ;  /* 0xffffffff0e0b7810 */ /* 0x000fc80007ffe0ff */
        /* <DEDUP_REMOVED lines=9> */
[-CC-:B------:R-:W-:Y:S01]  /*3a60*/  FFMA.RZ R11, R13, R15.reuse, R16.reuse ;  /* 0x0000000f0d0b7223 */ /* 0x180fe2000000c010 */
[C---:B------:R-:W-:Y:S02]  /*3a70*/  ISETP.NE.AND P3, PT, R14.reuse, RZ, PT ;  /* 0x000000ff0e00720c */ /* 0x040fe40003f65270 */
[C---:B------:R-:W-:Y:S02]  /*3a80*/  ISETP.NE.AND P1, PT, R14.reuse, RZ, PT ;  /* 0x000000ff0e00720c */ /* 0x040fe40003f25270 */
[----:B------:R-:W-:Y:S01]  /*3a90*/  LOP3.LUT R12, R11, 0x7fffff, RZ, 0xc0, !PT ;  /* 0x007fffff0b0c7812 */ /* 0x000fe200078ec0ff */
[CCC-:B------:R-:W-:Y:S01]  /*3aa0*/  FFMA.RP R11, R13.reuse, R15.reuse, R16.reuse ;  /* 0x0000000f0d0b7223 */ /* 0x1c0fe20000008010 */
[----:B------:R-:W-:Y:S01]  /*3ab0*/  FFMA.RM R16, R13, R15, R16 ;  /* 0x0000000f0d107223 */ /* 0x000fe20000004010 */
[----:B------:R-:W-:Y:S02]  /*3ac0*/  IADD3 R13, PT, PT, R14, 0x20, RZ ;  /* 0x000000200e0d7810 */ /* 0x000fe40007ffe0ff */
[----:B------:R-:W-:-:S02]  /*3ad0*/  LOP3.LUT R12, R12, 0x800000, RZ, 0xfc, !PT ;  /* 0x008000000c0c7812 */ /* 0x000fc400078efcff */
[----:B------:R-:W-:Y:S02]  /*3ae0*/  IADD3 R14, PT, PT, -R14, RZ, RZ ;  /* 0x000000ff0e0e7210 */ /* 0x000fe40007ffe1ff */
[----:B------:R-:W-:Y:S02]  /*3af0*/  SHF.L.U32 R13, R12, R13, RZ ;  /* 0x0000000d0c0d7219 */ /* 0x000fe400000006ff */
[----:B------:R-:W-:Y:S02]  /*3b00*/  FSETP.NEU.FTZ.AND P0, PT, R11, R16, PT ;  /* 0x000000100b00720b */ /* 0x000fe40003f1d000 */
[----:B------:R-:W-:Y:S02]  /*3b10*/  SEL R11, R14, RZ, P3 ;  /* 0x000000ff0e0b7207 */ /* 0x000fe40001800000 */
[----:B------:R-:W-:Y:S02]  /*3b20*/  ISETP.NE.AND P1, PT, R13, RZ, P1 ;  /* 0x000000ff0d00720c */ /* 0x000fe40000f25270 */
[----:B------:R-:W-:-:S02]  /*3b30*/  SHF.R.U32.HI R11, RZ, R11, R12 ;  /* 0x0000000bff0b7219 */ /* 0x000fc4000001160c */
[----:B------:R-:W-:Y:S02]  /*3b40*/  PLOP3.LUT P0, PT, P0, P1, PT, 0xf8, 0x8f ;  /* 0x00000000008f781c */ /* 0x000fe40000703f70 */
[----:B------:R-:W-:Y:S02]  /*3b50*/  SHF.R.U32.HI R13, RZ, 0x1, R11 ;  /* 0x00000001ff0d7819 */ /* 0x000fe4000001160b */
[----:B------:R-:W-:-:S04]  /*3b60*/  SEL R12, RZ, 0x1, !P0 ;  /* 0x00000001ff0c7807 */ /* 0x000fc80004000000 */
[----:B------:R-:W-:-:S04]  /*3b70*/  LOP3.LUT R12, R12, 0x1, R13, 0xf8, !PT ;  /* 0x000000010c0c7812 */ /* 0x000fc800078ef80d */
[----:B------:R-:W-:-:S04]  /*3b80*/  LOP3.LUT R12, R12, R11, RZ, 0xc0, !PT ;  /* 0x0000000b0c0c7212 */ /* 0x000fc800078ec0ff */
[----:B------:R-:W-:-:S04]  /*3b90*/  IADD3 R13, PT, PT, R13, R12, RZ ;  /* 0x0000000c0d0d7210 */ /* 0x000fc80007ffe0ff */
[----:B------:R-:W-:Y:S01]  /*3ba0*/  LOP3.LUT R0, R13, R0, RZ, 0xfc, !PT ;  /* 0x000000000d007212 */ /* 0x000fe200078efcff */
[----:B------:R-:W-:Y:S06]  /*3bb0*/  BRA `(.L_x_70) ;  /* 0x0000000000107947 */ /* 0x000fec0003800000 */
.L_x_69:
[----:B------:R-:W-:-:S04]  /*3bc0*/  LOP3.LUT R0, R0, 0x80000000, RZ, 0xc0, !PT ;  /* 0x8000000000007812 */ /* 0x000fc800078ec0ff */
[----:B------:R-:W-:Y:S01]  /*3bd0*/  LOP3.LUT R0, R0, 0x7f800000, RZ, 0xfc, !PT ;  /* 0x7f80000000007812 */ /* 0x000fe200078efcff */
[----:B------:R-:W-:Y:S06]  /*3be0*/  BRA `(.L_x_70) ;  /* 0x0000000000047947 */ /* 0x000fec0003800000 */
.L_x_68:
[----:B------:R-:W-:-:S07]  /*3bf0*/  LEA R0, R19, R0, 0x17 ;  /* 0x0000000013007211 */ /* 0x000fce00078eb8ff */
.L_x_70:
[----:B------:R-:W-:Y:S05]  /*3c00*/  BSYNC.RECONVERGENT B1 ;  /* 0x0000000000017941 */ /* 0x000fea0003800200 */
.L_x_67:
[----:B------:R-:W-:Y:S05]  /*3c10*/  BRA `(.L_x_71) ;  /* 0x0000000000207947 */ /* 0x000fea0003800000 */
.L_x_66:
[----:B------:R-:W-:-:S04]  /*3c20*/  LOP3.LUT R0, R13, 0x80000000, R0, 0x48, !PT ;  /* 0x800000000d007812 */ /* 0x000fc800078e4800 */
[----:B------:R-:W-:Y:S01]  /*3c30*/  LOP3.LUT R0, R0, 0x7f800000, RZ, 0xfc, !PT ;  /* 0x7f80000000007812 */ /* 0x000fe200078efcff */
[----:B------:R-:W-:Y:S06]  /*3c40*/  BRA `(.L_x_71) ;  /* 0x0000000000147947 */ /* 0x000fec0003800000 */
.L_x_65:
[----:B------:R-:W-:Y:S01]  /*3c50*/  LOP3.LUT R0, R13, 0x80000000, R0, 0x48, !PT ;  /* 0x800000000d007812 */ /* 0x000fe200078e4800 */
[----:B------:R-:W-:Y:S06]  /*3c60*/  BRA `(.L_x_71) ;  /* 0x00000000000c7947 */ /* 0x000fec0003800000 */
.L_x_64:
[----:B------:R-:W0:Y:S01]  /*3c70*/  MUFU.RSQ R0, -QNAN ;  /* 0xffc0000000007908 */ /* 0x000e220000001400 */
[----:B------:R-:W-:Y:S05]  /*3c80*/  BRA `(.L_x_71) ;  /* 0x0000000000047947 */ /* 0x000fea0003800000 */
.L_x_63:
[----:B------:R-:W-:-:S07]  /*3c90*/  FADD.FTZ R0, R0, R3 ;  /* 0x0000000300007221 */ /* 0x000fce0000010000 */
.L_x_71:
[----:B------:R-:W-:Y:S05]  /*3ca0*/  BSYNC.RECONVERGENT B0 ;  /* 0x0000000000007941 */ /* 0x000fea0003800200 */
.L_x_61:
[----:B------:R-:W-:Y:S01]  /*3cb0*/  HFMA2 R11, -RZ, RZ, 0, 0 ;  /* 0x00000000ff0b7431 */ /* 0x000fe200000001ff */
[----:B0-----:R-:W-:-:S03]  /*3cc0*/  MOV R13, R0 ;  /* 0x00000000000d7202 */ /* 0x001fc60000000f00 */
[----:B------:R-:W-:Y:S05]  /*3cd0*/  RET.REL.NODEC R10 `(_Z14online_softmaxPfii) ;  /* 0xffffffc00ac87950 */ /* 0x000fea0003c3ffff */
.L_x_72:
        /* <DEDUP_REMOVED lines=10> */
.L_x_74:


//--------------------- .nv.shared._Z23softmax_block_reductionPfii --------------------------
	.section	.nv.shared._Z23softmax_block_reductionPfii,"aw",@nobits
	.sectionflags	@""
	.align	4
.nv.shared._Z23softmax_block_reductionPfii:
	.zero		5120


//--------------------- .nv.shared.reserved.0     --------------------------
	.section	.nv.shared.reserved.0,"aw",@nobits
	.weak		__nv_reservedSMEM_offset_0_alias
	.size		__nv_reservedSMEM_offset_0_alias, 0, 64
	.other		__nv_reservedSMEM_offset_0_alias,@"STO_CUDA_RESERVED_SHARED STV_DEFAULT"
__nv_reservedSMEM_offset_0_alias:
	.zero		0
	.zero		64


//--------------------- .nv.constant0._Z23softmax_block_reductionPfii --------------------------
	.section	.nv.constant0._Z23softmax_block_reductionPfii,"a",@progbits
	.sectionflags	@""
	.align	4
.nv.constant0._Z23softmax_block_reductionPfii:
	.zero		912


//--------------------- .nv.constant0._Z14online_softmaxPfii --------------------------
	.section	.nv.constant0._Z14online_softmaxPfii,"a",@progbits
	.sectionflags	@""
	.align	4
.nv.constant0._Z14online_softmaxPfii:
	.zero		912


//--------------------- SYMBOLS --------------------------

	.type		.nv.reservedSmem.offset0,@object
	.size		.nv.reservedSmem.offset0,0x4
	.type		.nv.reservedSmem.cap,@object
	.size		.nv.reservedSmem.cap,0x4
